	.target	sm_100a

	.elftype	@"ET_EXEC"


//--------------------- .note.nv.tkinfo           --------------------------
	.section	.note.nv.tkinfo,"",@"SHT_NOTE"
	.sectionflags	@"SHF_NOTE_NV_TKINFO"
	.tkinfo
        /*0018*/ 	.word	0x00000002
        /*0030*/ 	.string	""
        /*0030*/ 	.string	"ptxas"
        /*0030*/ 	.string	"Cuda compilation tools, release 13.0, V13.0.88"
        /*0030*/ 	.string	"Build cuda_13.0.r13.0/compiler.36424714_0"
        /*0030*/ 	.string	"-arch sm_100a -m 64 "



//--------------------- .note.nv.cuinfo           --------------------------
	.section	.note.nv.cuinfo,"",@"SHT_NOTE"
	.sectionflags	@"SHF_NOTE_NV_CUINFO"
        /*0018*/ 	.short	0x0002
        /*001a*/ 	.short	0x0064
        /*001c*/ 	.short	0x0082
	.zero		2


//--------------------- .nv.info                  --------------------------
	.section	.nv.info,"",@"SHT_CUDA_INFO"
	.align	4


	//----- nvinfo : EIATTR_REGCOUNT
	.align		4
        /*0000*/ 	.byte	0x04, 0x2f
        /*0002*/ 	.short	(.L_16 - .L_15)
	.align		4
.L_15:
        /*0004*/ 	.word	index@(_ZN7cutlass13device_kernelINS_4gemm6kernel13GemmUniversalIN4cute5tupleIJiiiiEEENS1_10collective13CollectiveMmaINS1_35MainloopSm100TmaUmmaWarpSpecializedILi38ELi2ELi4ENS5_IJNS4_1CILi1EEESB_SB_EEEEENS5_IJNSA_ILi128EEENSA_ILi48EEENSA_ILi32EEEEEENS_12float_e4m3_tENS5_IJlSB_lEEESI_SJ_NS4_8TiledMMAINS4_8MMA_AtomIJNS4_10MMA_TraitsINS4_19SM100_MMA_F8F6F4_SSEJSI_SI_fSE_SF_NS4_17integral_constantINS4_4UMMA5MajorELSQ_0EEESR_NSO_INSP_7ScaleInELSS_0EEEST_EEEEEENS4_6LayoutISC_NS5_IJNSA_ILi0EEESX_SX_EEEEENS5_IJNS4_10UnderscoreES10_S10_EEEEENS4_13SM90_TMA_LOADENS4_14ComposedLayoutINS4_7SwizzleILi1ELi4ELi3EEENS4_18smem_ptr_flag_bitsILi8EEENSW_INS5_IJNSA_ILi8EEESG_EEENS5_IJSG_SB_EEEEEEEvNS4_8identityES13_S1D_vS1E_EENS_8epilogue10collective18CollectiveEpilogueINS1G_23Sm100TmaWarpSpecializedILi1ELi1ELi48ELb0ELb0EEEJSH_NS5_IJNSW_ISE_SB_EENSW_ISF_SB_EEEEESI_SJ_SI_SJ_NS1G_6fusion15FusionCallbacksIS1K_NS1O_17LinearCombinationISI_fSI_fLNS_15FloatRoundStyleE2EEESH_S1N_JEEENS4_5SM1004TMEM4LOAD26SM100_TMEM_LOAD_32dp32b16xES13_NS14_INS15_ILi0ELi4ELi3EEES18_NSW_INS5_IJS19_NSA_ILi16EEEEEENS5_IJS1Z_SB_EEEEEEENS4_39AutoVectorizingCopyWithAssumedAlignmentILi128EEENS4_14SM90_TMA_STOREES23_S25_S25_EEEvvEEEEvNT_6ParamsE)
        /*0008*/ 	.word	0x0000009a


	//----- nvinfo : EIATTR_FRAME_SIZE
	.align		4
.L_16:
        /*000c*/ 	.byte	0x04, 0x11
        /*000e*/ 	.short	(.L_18 - .L_17)
	.align		4
.L_17:
        /*0010*/ 	.word	index@($__internal_2_$__cuda_sm10x_tcgen05_guardrail_trap_unallocated_columns_being_dealloced)
        /*0014*/ 	.word	0x00000000


	//----- nvinfo : EIATTR_FRAME_SIZE
	.align		4
.L_18:
        /*0018*/ 	.byte	0x04, 0x11
        /*001a*/ 	.short	(.L_20 - .L_19)
	.align		4
.L_19:
        /*001c*/ 	.word	index@($__internal_1_$__cuda_sm10x_tcgen05_guardrail_trap_phase_invalid_during_alloc)
        /*0020*/ 	.word	0x00000000


	//----- nvinfo : EIATTR_FRAME_SIZE
	.align		4
.L_20:
        /*0024*/ 	.byte	0x04, 0x11
        /*0026*/ 	.short	(.L_22 - .L_21)
	.align		4
.L_21:
        /*0028*/ 	.word	index@($__internal_0_$__cuda_sm10x_tcgen05_guardrail_trap_col_being_dealloced_not_returned_by_alloc)
        /*002c*/ 	.word	0x00000000


	//----- nvinfo : EIATTR_FRAME_SIZE
	.align		4
.L_22:
        /*0030*/ 	.byte	0x04, 0x11
        /*0032*/ 	.short	(.L_24 - .L_23)
	.align		4
.L_23:
        /*0034*/ 	.word	index@(_ZN7cutlass13device_kernelINS_4gemm6kernel13GemmUniversalIN4cute5tupleIJiiiiEEENS1_10collective13CollectiveMmaINS1_35MainloopSm100TmaUmmaWarpSpecializedILi38ELi2ELi4ENS5_IJNS4_1CILi1EEESB_SB_EEEEENS5_IJNSA_ILi128EEENSA_ILi48EEENSA_ILi32EEEEEENS_12float_e4m3_tENS5_IJlSB_lEEESI_SJ_NS4_8TiledMMAINS4_8MMA_AtomIJNS4_10MMA_TraitsINS4_19SM100_MMA_F8F6F4_SSEJSI_SI_fSE_SF_NS4_17integral_constantINS4_4UMMA5MajorELSQ_0EEESR_NSO_INSP_7ScaleInELSS_0EEEST_EEEEEENS4_6LayoutISC_NS5_IJNSA_ILi0EEESX_SX_EEEEENS5_IJNS4_10UnderscoreES10_S10_EEEEENS4_13SM90_TMA_LOADENS4_14ComposedLayoutINS4_7SwizzleILi1ELi4ELi3EEENS4_18smem_ptr_flag_bitsILi8EEENSW_INS5_IJNSA_ILi8EEESG_EEENS5_IJSG_SB_EEEEEEEvNS4_8identityES13_S1D_vS1E_EENS_8epilogue10collective18CollectiveEpilogueINS1G_23Sm100TmaWarpSpecializedILi1ELi1ELi48ELb0ELb0EEEJSH_NS5_IJNSW_ISE_SB_EENSW_ISF_SB_EEEEESI_SJ_SI_SJ_NS1G_6fusion15FusionCallbacksIS1K_NS1O_17LinearCombinationISI_fSI_fLNS_15FloatRoundStyleE2EEESH_S1N_JEEENS4_5SM1004TMEM4LOAD26SM100_TMEM_LOAD_32dp32b16xES13_NS14_INS15_ILi0ELi4ELi3EEES18_NSW_INS5_IJS19_NSA_ILi16EEEEEENS5_IJS1Z_SB_EEEEEEENS4_39AutoVectorizingCopyWithAssumedAlignmentILi128EEENS4_14SM90_TMA_STOREES23_S25_S25_EEEvvEEEEvNT_6ParamsE)
        /*0038*/ 	.word	0x00000000


	//----- nvinfo : EIATTR_MIN_STACK_SIZE
	.align		4
.L_24:
        /*003c*/ 	.byte	0x04, 0x12
        /*003e*/ 	.short	(.L_26 - .L_25)
	.align		4
.L_25:
        /*0040*/ 	.word	index@(_ZN7cutlass13device_kernelINS_4gemm6kernel13GemmUniversalIN4cute5tupleIJiiiiEEENS1_10collective13CollectiveMmaINS1_35MainloopSm100TmaUmmaWarpSpecializedILi38ELi2ELi4ENS5_IJNS4_1CILi1EEESB_SB_EEEEENS5_IJNSA_ILi128EEENSA_ILi48EEENSA_ILi32EEEEEENS_12float_e4m3_tENS5_IJlSB_lEEESI_SJ_NS4_8TiledMMAINS4_8MMA_AtomIJNS4_10MMA_TraitsINS4_19SM100_MMA_F8F6F4_SSEJSI_SI_fSE_SF_NS4_17integral_constantINS4_4UMMA5MajorELSQ_0EEESR_NSO_INSP_7ScaleInELSS_0EEEST_EEEEEENS4_6LayoutISC_NS5_IJNSA_ILi0EEESX_SX_EEEEENS5_IJNS4_10UnderscoreES10_S10_EEEEENS4_13SM90_TMA_LOADENS4_14ComposedLayoutINS4_7SwizzleILi1ELi4ELi3EEENS4_18smem_ptr_flag_bitsILi8EEENSW_INS5_IJNSA_ILi8EEESG_EEENS5_IJSG_SB_EEEEEEEvNS4_8identityES13_S1D_vS1E_EENS_8epilogue10collective18CollectiveEpilogueINS1G_23Sm100TmaWarpSpecializedILi1ELi1ELi48ELb0ELb0EEEJSH_NS5_IJNSW_ISE_SB_EENSW_ISF_SB_EEEEESI_SJ_SI_SJ_NS1G_6fusion15FusionCallbacksIS1K_NS1O_17LinearCombinationISI_fSI_fLNS_15FloatRoundStyleE2EEESH_S1N_JEEENS4_5SM1004TMEM4LOAD26SM100_TMEM_LOAD_32dp32b16xES13_NS14_INS15_ILi0ELi4ELi3EEES18_NSW_INS5_IJS19_NSA_ILi16EEEEEENS5_IJS1Z_SB_EEEEEEENS4_39AutoVectorizingCopyWithAssumedAlignmentILi128EEENS4_14SM90_TMA_STOREES23_S25_S25_EEEvvEEEEvNT_6ParamsE)
        /*0044*/ 	.word	0x00000000
.L_26:


//--------------------- .nv.compat                --------------------------
	.section	.nv.compat,"",@"SHT_CUDA_COMPAT_INFO"
	.align	4
        /*0000*/ 	.byte	0x02, 0x09, 0x01, 0x00, 0x02, 0x02, 0x02, 0x00, 0x02, 0x05, 0x05, 0x00, 0x03, 0x07, 0x01, 0x01
        /*0010*/ 	.byte	0x02, 0x03, 0x01, 0x00, 0x02, 0x06, 0x01, 0x00, 0x04, 0x0b, 0x08, 0x00, 0x09, 0x00, 0x00, 0x00
        /*0020*/ 	.byte	0x00, 0x00, 0x00, 0x00


//--------------------- .nv.info._ZN7cutlass13device_kernelINS_4gemm6kernel13GemmUniversalIN4cute5tupleIJiiiiEEENS1_10collective13CollectiveMmaINS1_35MainloopSm100TmaUmmaWarpSpecializedILi38ELi2ELi4ENS5_IJNS4_1CILi1EEESB_SB_EEEEENS5_IJNSA_ILi128EEENSA_ILi48EEENSA_ILi32EEEEEENS_12float_e4m3_tENS5_IJlSB_lEEESI_SJ_NS4_8TiledMMAINS4_8MMA_AtomIJNS4_10MMA_TraitsINS4_19SM100_MMA_F8F6F4_SSEJSI_SI_fSE_SF_NS4_17integral_constantINS4_4UMMA5MajorELSQ_0EEESR_NSO_INSP_7ScaleInELSS_0EEEST_EEEEEENS4_6LayoutISC_NS5_IJNSA_ILi0EEESX_SX_EEEEENS5_IJNS4_10UnderscoreES10_S10_EEEEENS4_13SM90_TMA_LOADENS4_14ComposedLayoutINS4_7SwizzleILi1ELi4ELi3EEENS4_18smem_ptr_flag_bitsILi8EEENSW_INS5_IJNSA_ILi8EEESG_EEENS5_IJSG_SB_EEEEEEEvNS4_8identityES13_S1D_vS1E_EENS_8epilogue10collective18CollectiveEpilogueINS1G_23Sm100TmaWarpSpecializedILi1ELi1ELi48ELb0ELb0EEEJSH_NS5_IJNSW_ISE_SB_EENSW_ISF_SB_EEEEESI_SJ_SI_SJ_NS1G_6fusion15FusionCallbacksIS1K_NS1O_17LinearCombinationISI_fSI_fLNS_15FloatRoundStyleE2EEESH_S1N_JEEENS4_5SM1004TMEM4LOAD26SM100_TMEM_LOAD_32dp32b16xES13_NS14_INS15_ILi0ELi4ELi3EEES18_NSW_INS5_IJS19_NSA_ILi16EEEEEENS5_IJS1Z_SB_EEEEEEENS4_39AutoVectorizingCopyWithAssumedAlignmentILi128EEENS4_14SM90_TMA_STOREES23_S25_S25_EEEvvEEEEvNT_6ParamsE --------------------------
	.section	.nv.info._ZN7cutlass13device_kernelINS_4gemm6kernel13GemmUniversalIN4cute5tupleIJiiiiEEENS1_10collective13CollectiveMmaINS1_35MainloopSm100TmaUmmaWarpSpecializedILi38ELi2ELi4ENS5_IJNS4_1CILi1EEESB_SB_EEEEENS5_IJNSA_ILi128EEENSA_ILi48EEENSA_ILi32EEEEEENS_12float_e4m3_tENS5_IJlSB_lEEESI_SJ_NS4_8TiledMMAINS4_8MMA_AtomIJNS4_10MMA_TraitsINS4_19SM100_MMA_F8F6F4_SSEJSI_SI_fSE_SF_NS4_17integral_constantINS4_4UMMA5MajorELSQ_0EEESR_NSO_INSP_7ScaleInELSS_0EEEST_EEEEEENS4_6LayoutISC_NS5_IJNSA_ILi0EEESX_SX_EEEEENS5_IJNS4_10UnderscoreES10_S10_EEEEENS4_13SM90_TMA_LOADENS4_14ComposedLayoutINS4_7SwizzleILi1ELi4ELi3EEENS4_18smem_ptr_flag_bitsILi8EEENSW_INS5_IJNSA_ILi8EEESG_EEENS5_IJSG_SB_EEEEEEEvNS4_8identityES13_S1D_vS1E_EENS_8epilogue10collective18CollectiveEpilogueINS1G_23Sm100TmaWarpSpecializedILi1ELi1ELi48ELb0ELb0EEEJSH_NS5_IJNSW_ISE_SB_EENSW_ISF_SB_EEEEESI_SJ_SI_SJ_NS1G_6fusion15FusionCallbacksIS1K_NS1O_17LinearCombinationISI_fSI_fLNS_15FloatRoundStyleE2EEESH_S1N_JEEENS4_5SM1004TMEM4LOAD26SM100_TMEM_LOAD_32dp32b16xES13_NS14_INS15_ILi0ELi4ELi3EEES18_NSW_INS5_IJS19_NSA_ILi16EEEEEENS5_IJS1Z_SB_EEEEEEENS4_39AutoVectorizingCopyWithAssumedAlignmentILi128EEENS4_14SM90_TMA_STOREES23_S25_S25_EEEvvEEEEvNT_6ParamsE,"",@"SHT_CUDA_INFO"
	.sectionflags	@""
	.align	4


	//----- nvinfo : EIATTR_CUDA_API_VERSION
	.align		4
        /*0000*/ 	.byte	0x04, 0x37
        /*0002*/ 	.short	(.L_28 - .L_27)
.L_27:
        /*0004*/ 	.word	0x00000082


	//----- nvinfo : EIATTR_KPARAM_INFO
	.align		4
.L_28:
        /*0008*/ 	.byte	0x04, 0x17
        /*000a*/ 	.short	(.L_30 - .L_29)
.L_29:
        /*000c*/ 	.word	0x00000000
        /*0010*/ 	.short	0x0000
        /*0012*/ 	.short	0x0000
        /*0014*/ 	.byte	0x00, 0xf0, 0x01, 0x20


	//----- nvinfo : EIATTR_AT_ENTRY_FRAGMENTS
	.align		4
.L_30:
        /*0018*/ 	.byte	0x04, 0x4f
        /*001a*/ 	.short	(.L_32 - .L_31)


	//   ....[0]....
.L_31:
        /*001c*/ 	.word	0x00000006


	//----- nvinfo : EIATTR_RESERVED_SMEM_USED
	.align		4
.L_32:
        /*0020*/ 	.byte	0x01, 0x41
	.zero		2


	//----- nvinfo : EIATTR_SPARSE_MMA_MASK
	.align		4
        /*0024*/ 	.byte	0x03, 0x50
        /*0026*/ 	.short	0x0000


	//----- nvinfo : EIATTR_TCGEN05_1CTA_USED
	.align		4
        /*0028*/ 	.byte	0x01, 0x51
	.zero		2


	//----- nvinfo : EIATTR_MAXREG_COUNT
	.align		4
        /*002c*/ 	.byte	0x03, 0x1b
        /*002e*/ 	.short	0x00ff


	//----- nvinfo : EIATTR_NUM_BARRIERS
	.align		4
        /*0030*/ 	.byte	0x02, 0x4c
        /*0032*/ 	.byte	0x07
	.zero		1


	//----- nvinfo : EIATTR_EXTERNS
	.align		4
        /*0034*/ 	.byte	0x04, 0x0f
        /*0036*/ 	.short	(.L_34 - .L_33)


	//   ....[0]....
	.align		4
.L_33:
        /*0038*/ 	.word	index@(__assertfail)


	//----- nvinfo : EIATTR_MERCURY_ISA_VERSION
	.align		4
.L_34:
        /*003c*/ 	.byte	0x03, 0x5f
        /*003e*/ 	.short	0x0101


	//----- nvinfo : EIATTR_INT_WARP_WIDE_INSTR_OFFSETS
	.align		4
        /*0040*/ 	.byte	0x04, 0x31
        /*0042*/ 	.short	(.L_36 - .L_35)


	//   ....[0]....
.L_35:
        /*0044*/ 	.word	0x000021e0


	//   ....[1]....
        /*0048*/ 	.word	0x00004e00


	//   ....[2]....
        /*004c*/ 	.word	0x00004e20


	//   ....[3]....
        /*0050*/ 	.word	0x00004e50


	//   ....[4]....
        /*0054*/ 	.word	0x00005880


	//   ....[5]....
        /*0058*/ 	.word	0x00005910


	//   ....[6]....
        /*005c*/ 	.word	0x00005940


	//   ....[7]....
        /*0060*/ 	.word	0x00005a10


	//----- nvinfo : EIATTR_COOP_GROUP_MASK_REGIDS
	.align		4
.L_36:
        /*0064*/ 	.byte	0x04, 0x29
        /*0066*/ 	.short	(.L_38 - .L_37)


	//   ....[0]....
.L_37:
        /*0068*/ 	.word	0xffffffff


	//   ....[1]....
        /*006c*/ 	.word	0xffffffff


	//   ....[2]....
        /*0070*/ 	.word	0xffffffff


	//   ....[3]....
        /*0074*/ 	.word	0xffffffff


	//   ....[4]....
        /*0078*/ 	.word	0xffffffff


	//   ....[5]....
        /*007c*/ 	.word	0xffffffff


	//   ....[6]....
        /*0080*/ 	.word	0xffffffff


	//   ....[7]....
        /*0084*/ 	.word	0xffffffff


	//   ....[8]....
        /*0088*/ 	.word	0xffffffff


	//   ....[9]....
        /*008c*/ 	.word	0xffffffff


	//   ....[10]....
        /*0090*/ 	.word	0xffffffff


	//   ....[11]....
        /*0094*/ 	.word	0xffffffff


	//   ....[12]....
        /*0098*/ 	.word	0xffffffff


	//----- nvinfo : EIATTR_COOP_GROUP_INSTR_OFFSETS
	.align		4
.L_38:
        /*009c*/ 	.byte	0x04, 0x28
        /*009e*/ 	.short	(.L_40 - .L_39)


	//   ....[0]....
.L_39:
        /*00a0*/ 	.word	0x00000090


	//   ....[1]....
        /*00a4*/ 	.word	0x000004c0


	//   ....[2]....
        /*00a8*/ 	.word	0x00000aa0


	//   ....[3]....
        /*00ac*/ 	.word	0x00000be0


	//   ....[4]....
        /*00b0*/ 	.word	0x00000ce0


	//   ....[5]....
        /*00b4*/ 	.word	0x00000e50


	//   ....[6]....
        /*00b8*/ 	.word	0x00000ff0


	//   ....[7]....
        /*00bc*/ 	.word	0x000020c0


	//   ....[8]....
        /*00c0*/ 	.word	0x000041c0


	//   ....[9]....
        /*00c4*/ 	.word	0x000043d0


	//   ....[10]....
        /*00c8*/ 	.word	0x00004400


	//   ....[11]....
        /*00cc*/ 	.word	0x00004ce0


	//   ....[12]....
        /*00d0*/ 	.word	0x00004f10


	//----- nvinfo : EIATTR_VRC_CTA_INIT_COUNT
	.align		4
.L_40:
        /*00d4*/ 	.byte	0x02, 0x4a
        /*00d6*/ 	.byte	0x80
	.zero		1


	//----- nvinfo : EIATTR_SYSCALL_OFFSETS
	.align		4
        /*00d8*/ 	.byte	0x04, 0x46
        /*00da*/ 	.short	(.L_42 - .L_41)


	//   ....[0]....
.L_41:
        /*00dc*/ 	.word	0x000069d0


	//   ....[1]....
        /*00e0*/ 	.word	0x00006b40


	//   ....[2]....
        /*00e4*/ 	.word	0x00006cb0


	//----- nvinfo : EIATTR_MBARRIER_INSTR_OFFSETS
	.align		4
.L_42:
        /*00e8*/ 	.byte	0x04, 0x39
        /*00ea*/ 	.short	(.L_44 - .L_43)


	//   ....[0]....
.L_43:
        /*00ec*/ 	.word	0x000005c0
        /*00f0*/ 	.word	0x000000ff
        /*00f4*/ 	.word	0x00000000
        /*00f8*/ 	.short	0x0100
        /*00fa*/ 	.byte	0x05
	.zero		1


	//   ....[1]....
        /*00fc*/ 	.word	0x000005d0
        /*0100*/ 	.word	0x000000ff
        /*0104*/ 	.word	0x00000130
        /*0108*/ 	.short	0x0100
        /*010a*/ 	.byte	0x05
	.zero		1


	//   ....[2]....
        /*010c*/ 	.word	0x000005e0
        /*0110*/ 	.word	0x000000ff
        /*0114*/ 	.word	0x00000008
        /*0118*/ 	.short	0x0100
        /*011a*/ 	.byte	0x05
	.zero		1


	//   ....[3]....
        /*011c*/ 	.word	0x000005f0
        /*0120*/ 	.word	0x000000ff
        /*0124*/ 	.word	0x00000138
        /*0128*/ 	.short	0x0100
        /*012a*/ 	.byte	0x05
	.zero		1


	//   ....[4]....
        /*012c*/ 	.word	0x00000600
        /*0130*/ 	.word	0x000000ff
        /*0134*/ 	.word	0x00000010
        /*0138*/ 	.short	0x0100
        /*013a*/ 	.byte	0x05
	.zero		1


	//   ....[5]....
        /*013c*/ 	.word	0x00000610
        /*0140*/ 	.word	0x000000ff
        /*0144*/ 	.word	0x00000140
        /*0148*/ 	.short	0x0100
        /*014a*/ 	.byte	0x05
	.zero		1


	//   ....[6]....
        /*014c*/ 	.word	0x00000620
        /*0150*/ 	.word	0x000000ff
        /*0154*/ 	.word	0x00000018
        /*0158*/ 	.short	0x0100
        /*015a*/ 	.byte	0x05
	.zero		1


	//   ....[7]....
        /*015c*/ 	.word	0x00000630
        /*0160*/ 	.word	0x000000ff
        /*0164*/ 	.word	0x00000148
        /*0168*/ 	.short	0x0100
        /*016a*/ 	.byte	0x05
	.zero		1


	//   ....[8]....
        /*016c*/ 	.word	0x00000640
        /*0170*/ 	.word	0x000000ff
        /*0174*/ 	.word	0x00000020
        /*0178*/ 	.short	0x0100
        /*017a*/ 	.byte	0x05
	.zero		1


	//   ....[9]....
        /*017c*/ 	.word	0x00000650
        /*0180*/ 	.word	0x000000ff
        /*0184*/ 	.word	0x00000150
        /*0188*/ 	.short	0x0100
        /*018a*/ 	.byte	0x05
	.zero		1


	//   ....[10]....
        /*018c*/ 	.word	0x00000660
        /*0190*/ 	.word	0x000000ff
        /*0194*/ 	.word	0x00000028
        /*0198*/ 	.short	0x0100
        /*019a*/ 	.byte	0x05
	.zero		1


	//   ....[11]....
        /*019c*/ 	.word	0x00000670
        /*01a0*/ 	.word	0x000000ff
        /*01a4*/ 	.word	0x00000158
        /*01a8*/ 	.short	0x0100
        /*01aa*/ 	.byte	0x05
	.zero		1


	//   ....[12]....
        /*01ac*/ 	.word	0x00000680
        /*01b0*/ 	.word	0x000000ff
        /*01b4*/ 	.word	0x00000030
        /*01b8*/ 	.short	0x0100
        /*01ba*/ 	.byte	0x05
	.zero		1


	//   ....[13]....
        /*01bc*/ 	.word	0x00000690
        /*01c0*/ 	.word	0x000000ff
        /*01c4*/ 	.word	0x00000160
        /*01c8*/ 	.short	0x0100
        /*01ca*/ 	.byte	0x05
	.zero		1


	//   ....[14]....
        /*01cc*/ 	.word	0x000006a0
        /*01d0*/ 	.word	0x000000ff
        /*01d4*/ 	.word	0x00000038
        /*01d8*/ 	.short	0x0100
        /*01da*/ 	.byte	0x05
	.zero		1


	//   ....[15]....
        /*01dc*/ 	.word	0x000006b0
        /*01e0*/ 	.word	0x000000ff
        /*01e4*/ 	.word	0x00000168
        /*01e8*/ 	.short	0x0100
        /*01ea*/ 	.byte	0x05
	.zero		1


	//   ....[16]....
        /*01ec*/ 	.word	0x000006c0
        /*01f0*/ 	.word	0x000000ff
        /*01f4*/ 	.word	0x00000040
        /*01f8*/ 	.short	0x0100
        /*01fa*/ 	.byte	0x05
	.zero		1


	//   ....[17]....
        /*01fc*/ 	.word	0x000006d0
        /*0200*/ 	.word	0x000000ff
        /*0204*/ 	.word	0x00000170
        /*0208*/ 	.short	0x0100
        /*020a*/ 	.byte	0x05
	.zero		1


	//   ....[18]....
        /*020c*/ 	.word	0x000006e0
        /*0210*/ 	.word	0x000000ff
        /*0214*/ 	.word	0x00000048
        /*0218*/ 	.short	0x0100
        /*021a*/ 	.byte	0x05
	.zero		1


	//   ....[19]....
        /*021c*/ 	.word	0x000006f0
        /*0220*/ 	.word	0x000000ff
        /*0224*/ 	.word	0x00000178
        /*0228*/ 	.short	0x0100
        /*022a*/ 	.byte	0x05
	.zero		1


	//   ....[20]....
        /*022c*/ 	.word	0x00000700
        /*0230*/ 	.word	0x000000ff
        /*0234*/ 	.word	0x00000050
        /*0238*/ 	.short	0x0100
        /*023a*/ 	.byte	0x05
	.zero		1


	//   ....[21]....
        /*023c*/ 	.word	0x00000710
        /*0240*/ 	.word	0x000000ff
        /*0244*/ 	.word	0x00000180
        /*0248*/ 	.short	0x0100
        /*024a*/ 	.byte	0x05
	.zero		1


	//   ....[22]....
        /*024c*/ 	.word	0x00000720
        /*0250*/ 	.word	0x000000ff
        /*0254*/ 	.word	0x00000058
        /*0258*/ 	.short	0x0100
        /*025a*/ 	.byte	0x05
	.zero		1


	//   ....[23]....
        /*025c*/ 	.word	0x00000730
        /*0260*/ 	.word	0x000000ff
        /*0264*/ 	.word	0x00000188
        /*0268*/ 	.short	0x0100
        /*026a*/ 	.byte	0x05
	.zero		1


	//   ....[24]....
        /*026c*/ 	.word	0x00000740
        /*0270*/ 	.word	0x000000ff
        /*0274*/ 	.word	0x00000060
        /*0278*/ 	.short	0x0100
        /*027a*/ 	.byte	0x05
	.zero		1


	//   ....[25]....
        /*027c*/ 	.word	0x00000750
        /*0280*/ 	.word	0x000000ff
        /*0284*/ 	.word	0x00000190
        /*0288*/ 	.short	0x0100
        /*028a*/ 	.byte	0x05
	.zero		1


	//   ....[26]....
        /*028c*/ 	.word	0x00000760
        /*0290*/ 	.word	0x000000ff
        /*0294*/ 	.word	0x00000068
        /*0298*/ 	.short	0x0100
        /*029a*/ 	.byte	0x05
	.zero		1


	//   ....[27]....
        /*029c*/ 	.word	0x00000770
        /*02a0*/ 	.word	0x000000ff
        /*02a4*/ 	.word	0x00000198
        /*02a8*/ 	.short	0x0100
        /*02aa*/ 	.byte	0x05
	.zero		1


	//   ....[28]....
        /*02ac*/ 	.word	0x00000780
        /*02b0*/ 	.word	0x000000ff
        /*02b4*/ 	.word	0x00000070
        /*02b8*/ 	.short	0x0100
        /*02ba*/ 	.byte	0x05
	.zero		1


	//   ....[29]....
        /*02bc*/ 	.word	0x00000790
        /*02c0*/ 	.word	0x000000ff
        /*02c4*/ 	.word	0x000001a0
        /*02c8*/ 	.short	0x0100
        /*02ca*/ 	.byte	0x05
	.zero		1


	//   ....[30]....
        /*02cc*/ 	.word	0x000007a0
        /*02d0*/ 	.word	0x000000ff
        /*02d4*/ 	.word	0x00000078
        /*02d8*/ 	.short	0x0100
        /*02da*/ 	.byte	0x05
	.zero		1


	//   ....[31]....
        /*02dc*/ 	.word	0x000007b0
        /*02e0*/ 	.word	0x000000ff
        /*02e4*/ 	.word	0x000001a8
        /*02e8*/ 	.short	0x0100
        /*02ea*/ 	.byte	0x05
	.zero		1


	//   ....[32]....
        /*02ec*/ 	.word	0x000007c0
        /*02f0*/ 	.word	0x000000ff
        /*02f4*/ 	.word	0x00000080
        /*02f8*/ 	.short	0x0100
        /*02fa*/ 	.byte	0x05
	.zero		1


	//   ....[33]....
        /*02fc*/ 	.word	0x000007d0
        /*0300*/ 	.word	0x000000ff
        /*0304*/ 	.word	0x000001b0
        /*0308*/ 	.short	0x0100
        /*030a*/ 	.byte	0x05
	.zero		1


	//   ....[34]....
        /*030c*/ 	.word	0x000007e0
        /*0310*/ 	.word	0x000000ff
        /*0314*/ 	.word	0x00000088
        /*0318*/ 	.short	0x0100
        /*031a*/ 	.byte	0x05
	.zero		1


	//   ....[35]....
        /*031c*/ 	.word	0x000007f0
        /*0320*/ 	.word	0x000000ff
        /*0324*/ 	.word	0x000001b8
        /*0328*/ 	.short	0x0100
        /*032a*/ 	.byte	0x05
	.zero		1


	//   ....[36]....
        /*032c*/ 	.word	0x00000800
        /*0330*/ 	.word	0x000000ff
        /*0334*/ 	.word	0x00000090
        /*0338*/ 	.short	0x0100
        /*033a*/ 	.byte	0x05
	.zero		1


	//   ....[37]....
        /*033c*/ 	.word	0x00000810
        /*0340*/ 	.word	0x000000ff
        /*0344*/ 	.word	0x000001c0
        /*0348*/ 	.short	0x0100
        /*034a*/ 	.byte	0x05
	.zero		1


	//   ....[38]....
        /*034c*/ 	.word	0x00000820
        /*0350*/ 	.word	0x000000ff
        /*0354*/ 	.word	0x00000098
        /*0358*/ 	.short	0x0100
        /*035a*/ 	.byte	0x05
	.zero		1


	//   ....[39]....
        /*035c*/ 	.word	0x00000830
        /*0360*/ 	.word	0x000000ff
        /*0364*/ 	.word	0x000001c8
        /*0368*/ 	.short	0x0100
        /*036a*/ 	.byte	0x05
	.zero		1


	//   ....[40]....
        /*036c*/ 	.word	0x00000840
        /*0370*/ 	.word	0x000000ff
        /*0374*/ 	.word	0x000000a0
        /*0378*/ 	.short	0x0100
        /*037a*/ 	.byte	0x05
	.zero		1


	//   ....[41]....
        /*037c*/ 	.word	0x00000850
        /*0380*/ 	.word	0x000000ff
        /*0384*/ 	.word	0x000001d0
        /*0388*/ 	.short	0x0100
        /*038a*/ 	.byte	0x05
	.zero		1


	//   ....[42]....
        /*038c*/ 	.word	0x00000860
        /*0390*/ 	.word	0x000000ff
        /*0394*/ 	.word	0x000000a8
        /*0398*/ 	.short	0x0100
        /*039a*/ 	.byte	0x05
	.zero		1


	//   ....[43]....
        /*039c*/ 	.word	0x00000870
        /*03a0*/ 	.word	0x000000ff
        /*03a4*/ 	.word	0x000001d8
        /*03a8*/ 	.short	0x0100
        /*03aa*/ 	.byte	0x05
	.zero		1


	//   ....[44]....
        /*03ac*/ 	.word	0x00000880
        /*03b0*/ 	.word	0x000000ff
        /*03b4*/ 	.word	0x000000b0
        /*03b8*/ 	.short	0x0100
        /*03ba*/ 	.byte	0x05
	.zero		1


	//   ....[45]....
        /*03bc*/ 	.word	0x00000890
        /*03c0*/ 	.word	0x000000ff
        /*03c4*/ 	.word	0x000001e0
        /*03c8*/ 	.short	0x0100
        /*03ca*/ 	.byte	0x05
	.zero		1


	//   ....[46]....
        /*03cc*/ 	.word	0x000008a0
        /*03d0*/ 	.word	0x000000ff
        /*03d4*/ 	.word	0x000000b8
        /*03d8*/ 	.short	0x0100
        /*03da*/ 	.byte	0x05
	.zero		1


	//   ....[47]....
        /*03dc*/ 	.word	0x000008b0
        /*03e0*/ 	.word	0x000000ff
        /*03e4*/ 	.word	0x000001e8
        /*03e8*/ 	.short	0x0100
        /*03ea*/ 	.byte	0x05
	.zero		1


	//   ....[48]....
        /*03ec*/ 	.word	0x000008c0
        /*03f0*/ 	.word	0x000000ff
        /*03f4*/ 	.word	0x000000c0
        /*03f8*/ 	.short	0x0100
        /*03fa*/ 	.byte	0x05
	.zero		1


	//   ....[49]....
        /*03fc*/ 	.word	0x000008d0
        /*0400*/ 	.word	0x000000ff
        /*0404*/ 	.word	0x000001f0
        /*0408*/ 	.short	0x0100
        /*040a*/ 	.byte	0x05
	.zero		1


	//   ....[50]....
        /*040c*/ 	.word	0x000008e0
        /*0410*/ 	.word	0x000000ff
        /*0414*/ 	.word	0x000000c8
        /*0418*/ 	.short	0x0100
        /*041a*/ 	.byte	0x05
	.zero		1


	//   ....[51]....
        /*041c*/ 	.word	0x000008f0
        /*0420*/ 	.word	0x000000ff
        /*0424*/ 	.word	0x000001f8
        /*0428*/ 	.short	0x0100
        /*042a*/ 	.byte	0x05
	.zero		1


	//   ....[52]....
        /*042c*/ 	.word	0x00000900
        /*0430*/ 	.word	0x000000ff
        /*0434*/ 	.word	0x000000d0
        /*0438*/ 	.short	0x0100
        /*043a*/ 	.byte	0x05
	.zero		1


	//   ....[53]....
        /*043c*/ 	.word	0x00000910
        /*0440*/ 	.word	0x000000ff
        /*0444*/ 	.word	0x00000200
        /*0448*/ 	.short	0x0100
        /*044a*/ 	.byte	0x05
	.zero		1


	//   ....[54]....
        /*044c*/ 	.word	0x00000920
        /*0450*/ 	.word	0x000000ff
        /*0454*/ 	.word	0x000000d8
        /*0458*/ 	.short	0x0100
        /*045a*/ 	.byte	0x05
	.zero		1


	//   ....[55]....
        /*045c*/ 	.word	0x00000930
        /*0460*/ 	.word	0x000000ff
        /*0464*/ 	.word	0x00000208
        /*0468*/ 	.short	0x0100
        /*046a*/ 	.byte	0x05
	.zero		1


	//   ....[56]....
        /*046c*/ 	.word	0x00000940
        /*0470*/ 	.word	0x000000ff
        /*0474*/ 	.word	0x000000e0
        /*0478*/ 	.short	0x0100
        /*047a*/ 	.byte	0x05
	.zero		1


	//   ....[57]....
        /*047c*/ 	.word	0x00000950
        /*0480*/ 	.word	0x000000ff
        /*0484*/ 	.word	0x00000210
        /*0488*/ 	.short	0x0100
        /*048a*/ 	.byte	0x05
	.zero		1


	//   ....[58]....
        /*048c*/ 	.word	0x00000960
        /*0490*/ 	.word	0x000000ff
        /*0494*/ 	.word	0x000000e8
        /*0498*/ 	.short	0x0100
        /*049a*/ 	.byte	0x05
	.zero		1


	//   ....[59]....
        /*049c*/ 	.word	0x00000970
        /*04a0*/ 	.word	0x000000ff
        /*04a4*/ 	.word	0x00000218
        /*04a8*/ 	.short	0x0100
        /*04aa*/ 	.byte	0x05
	.zero		1


	//   ....[60]....
        /*04ac*/ 	.word	0x00000980
        /*04b0*/ 	.word	0x000000ff
        /*04b4*/ 	.word	0x000000f0
        /*04b8*/ 	.short	0x0100
        /*04ba*/ 	.byte	0x05
	.zero		1


	//   ....[61]....
        /*04bc*/ 	.word	0x00000990
        /*04c0*/ 	.word	0x000000ff
        /*04c4*/ 	.word	0x00000220
        /*04c8*/ 	.short	0x0100
        /*04ca*/ 	.byte	0x05
	.zero		1


	//   ....[62]....
        /*04cc*/ 	.word	0x000009a0
        /*04d0*/ 	.word	0x000000ff
        /*04d4*/ 	.word	0x000000f8
        /*04d8*/ 	.short	0x0100
        /*04da*/ 	.byte	0x05
	.zero		1


	//   ....[63]....
        /*04dc*/ 	.word	0x000009b0
        /*04e0*/ 	.word	0x000000ff
        /*04e4*/ 	.word	0x00000228
        /*04e8*/ 	.short	0x0100
        /*04ea*/ 	.byte	0x05
	.zero		1


	//   ....[64]....
        /*04ec*/ 	.word	0x000009c0
        /*04f0*/ 	.word	0x000000ff
        /*04f4*/ 	.word	0x00000100
        /*04f8*/ 	.short	0x0100
        /*04fa*/ 	.byte	0x05
	.zero		1


	//   ....[65]....
        /*04fc*/ 	.word	0x000009d0
        /*0500*/ 	.word	0x000000ff
        /*0504*/ 	.word	0x00000230
        /*0508*/ 	.short	0x0100
        /*050a*/ 	.byte	0x05
	.zero		1


	//   ....[66]....
        /*050c*/ 	.word	0x000009e0
        /*0510*/ 	.word	0x000000ff
        /*0514*/ 	.word	0x00000108
        /*0518*/ 	.short	0x0100
        /*051a*/ 	.byte	0x05
	.zero		1


	//   ....[67]....
        /*051c*/ 	.word	0x000009f0
        /*0520*/ 	.word	0x000000ff
        /*0524*/ 	.word	0x00000238
        /*0528*/ 	.short	0x0100
        /*052a*/ 	.byte	0x05
	.zero		1


	//   ....[68]....
        /*052c*/ 	.word	0x00000a00
        /*0530*/ 	.word	0x000000ff
        /*0534*/ 	.word	0x00000110
        /*0538*/ 	.short	0x0100
        /*053a*/ 	.byte	0x05
	.zero		1


	//   ....[69]....
        /*053c*/ 	.word	0x00000a10
        /*0540*/ 	.word	0x000000ff
        /*0544*/ 	.word	0x00000240
        /*0548*/ 	.short	0x0100
        /*054a*/ 	.byte	0x05
	.zero		1


	//   ....[70]....
        /*054c*/ 	.word	0x00000a20
        /*0550*/ 	.word	0x000000ff
        /*0554*/ 	.word	0x00000118
        /*0558*/ 	.short	0x0100
        /*055a*/ 	.byte	0x05
	.zero		1


	//   ....[71]....
        /*055c*/ 	.word	0x00000a30
        /*0560*/ 	.word	0x000000ff
        /*0564*/ 	.word	0x00000248
        /*0568*/ 	.short	0x0100
        /*056a*/ 	.byte	0x05
	.zero		1


	//   ....[72]....
        /*056c*/ 	.word	0x00000a40
        /*0570*/ 	.word	0x000000ff
        /*0574*/ 	.word	0x00000120
        /*0578*/ 	.short	0x0100
        /*057a*/ 	.byte	0x05
	.zero		1


	//   ....[73]....
        /*057c*/ 	.word	0x00000a50
        /*0580*/ 	.word	0x000000ff
        /*0584*/ 	.word	0x00000250
        /*0588*/ 	.short	0x0100
        /*058a*/ 	.byte	0x05
	.zero		1


	//   ....[74]....
        /*058c*/ 	.word	0x00000a60
        /*0590*/ 	.word	0x000000ff
        /*0594*/ 	.word	0x00000128
        /*0598*/ 	.short	0x0100
        /*059a*/ 	.byte	0x05
	.zero		1


	//   ....[75]....
        /*059c*/ 	.word	0x00000a70
        /*05a0*/ 	.word	0x000000ff
        /*05a4*/ 	.word	0x00000258
        /*05a8*/ 	.short	0x0100
        /*05aa*/ 	.byte	0x05
	.zero		1


	//   ....[76]....
        /*05ac*/ 	.word	0x00000bb0
        /*05b0*/ 	.word	0x000000ff
        /*05b4*/ 	.word	0x00000260
        /*05b8*/ 	.short	0x0100
        /*05ba*/ 	.byte	0x07
	.zero		1


	//   ....[77]....
        /*05bc*/ 	.word	0x00000bc0
        /*05c0*/ 	.word	0x000000ff
        /*05c4*/ 	.word	0x00000268
        /*05c8*/ 	.short	0x0100
        /*05ca*/ 	.byte	0x07
	.zero		1


	//   ....[78]....
        /*05cc*/ 	.word	0x00000cb0
        /*05d0*/ 	.word	0x000000ff
        /*05d4*/ 	.word	0x00000270
        /*05d8*/ 	.short	0x0100
        /*05da*/ 	.byte	0x05
	.zero		1


	//   ....[79]....
        /*05dc*/ 	.word	0x00000cc0
        /*05e0*/ 	.word	0x000000ff
        /*05e4*/ 	.word	0x00000278
        /*05e8*/ 	.short	0x0100
        /*05ea*/ 	.byte	0x05
	.zero		1


	//   ....[80]....
        /*05ec*/ 	.word	0x00000e00
        /*05f0*/ 	.word	0x000000ff
        /*05f4*/ 	.word	0x00000280
        /*05f8*/ 	.short	0x0100
        /*05fa*/ 	.byte	0x05
	.zero		1


	//   ....[81]....
        /*05fc*/ 	.word	0x00000e10
        /*0600*/ 	.word	0x000000ff
        /*0604*/ 	.word	0x00000290
        /*0608*/ 	.short	0x0100
        /*060a*/ 	.byte	0x05
	.zero		1


	//   ....[82]....
        /*060c*/ 	.word	0x00000e20
        /*0610*/ 	.word	0x000000ff
        /*0614*/ 	.word	0x00000288
        /*0618*/ 	.short	0x0100
        /*061a*/ 	.byte	0x05
	.zero		1


	//   ....[83]....
        /*061c*/ 	.word	0x00000e30
        /*0620*/ 	.word	0x000000ff
        /*0624*/ 	.word	0x00000298
        /*0628*/ 	.short	0x0100
        /*062a*/ 	.byte	0x05
	.zero		1


	//   ....[84]....
        /*062c*/ 	.word	0x00000f60
        /*0630*/ 	.word	0x000000ff
        /*0634*/ 	.word	0x000002a0
        /*0638*/ 	.short	0x0100
        /*063a*/ 	.byte	0x07
	.zero		1


	//   ....[85]....
        /*063c*/ 	.word	0x00000f70
        /*0640*/ 	.word	0x000000ff
        /*0644*/ 	.word	0x000002c0
        /*0648*/ 	.short	0x0100
        /*064a*/ 	.byte	0x07
	.zero		1


	//   ....[86]....
        /*064c*/ 	.word	0x00000f80
        /*0650*/ 	.word	0x000000ff
        /*0654*/ 	.word	0x000002a8
        /*0658*/ 	.short	0x0100
        /*065a*/ 	.byte	0x07
	.zero		1


	//   ....[87]....
        /*065c*/ 	.word	0x00000f90
        /*0660*/ 	.word	0x000000ff
        /*0664*/ 	.word	0x000002c8
        /*0668*/ 	.short	0x0100
        /*066a*/ 	.byte	0x07
	.zero		1


	//   ....[88]....
        /*066c*/ 	.word	0x00000fa0
        /*0670*/ 	.word	0x000000ff
        /*0674*/ 	.word	0x000002b0
        /*0678*/ 	.short	0x0100
        /*067a*/ 	.byte	0x07
	.zero		1


	//   ....[89]....
        /*067c*/ 	.word	0x00000fb0
        /*0680*/ 	.word	0x000000ff
        /*0684*/ 	.word	0x000002d0
        /*0688*/ 	.short	0x0100
        /*068a*/ 	.byte	0x07
	.zero		1


	//   ....[90]....
        /*068c*/ 	.word	0x00000fc0
        /*0690*/ 	.word	0x000000ff
        /*0694*/ 	.word	0x000002b8
        /*0698*/ 	.short	0x0100
        /*069a*/ 	.byte	0x07
	.zero		1


	//   ....[91]....
        /*069c*/ 	.word	0x00000fd0
        /*06a0*/ 	.word	0x000000ff
        /*06a4*/ 	.word	0x000002d8
        /*06a8*/ 	.short	0x0100
        /*06aa*/ 	.byte	0x07
	.zero		1


	//   ....[92]....
        /*06ac*/ 	.word	0x000010c0
        /*06b0*/ 	.word	0x000000ff
        /*06b4*/ 	.word	0x000002e0
        /*06b8*/ 	.short	0x0100
        /*06ba*/ 	.byte	0x05
	.zero		1


	//   ....[93]....
        /*06bc*/ 	.word	0x000010d0
        /*06c0*/ 	.word	0x000000ff
        /*06c4*/ 	.word	0x000002f0
        /*06c8*/ 	.short	0x0100
        /*06ca*/ 	.byte	0x05
	.zero		1


	//   ....[94]....
        /*06cc*/ 	.word	0x000010e0
        /*06d0*/ 	.word	0x000000ff
        /*06d4*/ 	.word	0x000002e8
        /*06d8*/ 	.short	0x0100
        /*06da*/ 	.byte	0x05
	.zero		1


	//   ....[95]....
        /*06dc*/ 	.word	0x000010f0
        /*06e0*/ 	.word	0x000000ff
        /*06e4*/ 	.word	0x000002f8
        /*06e8*/ 	.short	0x0100
        /*06ea*/ 	.byte	0x05
	.zero		1


	//   ....[96]....
        /*06ec*/ 	.word	0x000019c0
        /*06f0*/ 	.word	0x00000003
        /*06f4*/ 	.word	0x000002f0
        /*06f8*/ 	.short	0x010a
        /*06fa*/ 	.byte	0xff
	.zero		1


	//   ....[97]....
        /*06fc*/ 	.word	0x000019f0
        /*0700*/ 	.word	0x00000003
        /*0704*/ 	.word	0x000002e0
        /*0708*/ 	.short	0x0101
        /*070a*/ 	.byte	0xff
	.zero		1


	//   ....[98]....
        /*070c*/ 	.word	0x00001ac0
        /*0710*/ 	.word	0x000000ff
        /*0714*/ 	.word	0x00000130
        /*0718*/ 	.short	0x010a
        /*071a*/ 	.byte	0x05
	.zero		1


	//   ....[99]....
        /*071c*/ 	.word	0x00001b60
        /*0720*/ 	.word	0x000000ff
        /*0724*/ 	.word	0x00000130
        /*0728*/ 	.short	0x010a
        /*072a*/ 	.byte	0x21
	.zero		1


	//   ....[100]....
        /*072c*/ 	.word	0x00001cb0
        /*0730*/ 	.word	0x000000ff
        /*0734*/ 	.word	0x00000130
        /*0738*/ 	.short	0x010a
        /*073a*/ 	.byte	0x08
	.zero		1


	//   ....[101]....
        /*073c*/ 	.word	0x00001dc0
        /*0740*/ 	.word	0x000000ff
        /*0744*/ 	.word	0x00000278
        /*0748*/ 	.short	0x0101
        /*074a*/ 	.byte	0x04
	.zero		1


	//   ....[102]....
        /*074c*/ 	.word	0x00001de0
        /*0750*/ 	.word	0x000000ff
        /*0754*/ 	.word	0x00000130
        /*0758*/ 	.short	0x010a
        /*075a*/ 	.byte	0x05
	.zero		1


	//   ....[103]....
        /*075c*/ 	.word	0x00001e60
        /*0760*/ 	.word	0x000000ff
        /*0764*/ 	.word	0x00000130
        /*0768*/ 	.short	0x010a
        /*076a*/ 	.byte	0x11
	.zero		1


	//   ....[104]....
        /*076c*/ 	.word	0x00001fb0
        /*0770*/ 	.word	0x000000ff
        /*0774*/ 	.word	0x00000130
        /*0778*/ 	.short	0x010a
        /*077a*/ 	.byte	0x08
	.zero		1


	//   ....[105]....
        /*077c*/ 	.word	0x000020f0
        /*0780*/ 	.word	0x00000002
        /*0784*/ 	.word	0x00000280
        /*0788*/ 	.short	0x010a
        /*078a*/ 	.byte	0xff
	.zero		1


	//   ....[106]....
        /*078c*/ 	.word	0x000021b0
        /*0790*/ 	.word	0x00000002
        /*0794*/ 	.word	0x00000000
        /*0798*/ 	.short	0x0101
        /*079a*/ 	.byte	0xff
	.zero		1


	//   ....[107]....
        /*079c*/ 	.word	0x00002710
        /*07a0*/ 	.word	0x000000ff
        /*07a4*/ 	.word	0x00000000
        /*07a8*/ 	.short	0x010a
        /*07aa*/ 	.byte	0x05
	.zero		1


	//   ....[108]....
        /*07ac*/ 	.word	0x000027a0
        /*07b0*/ 	.word	0x000000ff
        /*07b4*/ 	.word	0x00000000
        /*07b8*/ 	.short	0x010a
        /*07ba*/ 	.byte	0x05
	.zero		1


	//   ....[109]....
        /*07bc*/ 	.word	0x00002830
        /*07c0*/ 	.word	0x000000ff
        /*07c4*/ 	.word	0x00000000
        /*07c8*/ 	.short	0x010a
        /*07ca*/ 	.byte	0x05
	.zero		1


	//   ....[110]....
        /*07cc*/ 	.word	0x000028c0
        /*07d0*/ 	.word	0x000000ff
        /*07d4*/ 	.word	0x00000000
        /*07d8*/ 	.short	0x010a
        /*07da*/ 	.byte	0x05
	.zero		1


	//   ....[111]....
        /*07dc*/ 	.word	0x00002950
        /*07e0*/ 	.word	0x000000ff
        /*07e4*/ 	.word	0x00000000
        /*07e8*/ 	.short	0x010a
        /*07ea*/ 	.byte	0x05
	.zero		1


	//   ....[112]....
        /*07ec*/ 	.word	0x000029e0
        /*07f0*/ 	.word	0x000000ff
        /*07f4*/ 	.word	0x00000000
        /*07f8*/ 	.short	0x010a
        /*07fa*/ 	.byte	0x05
	.zero		1


	//   ....[113]....
        /*07fc*/ 	.word	0x00002a70
        /*0800*/ 	.word	0x000000ff
        /*0804*/ 	.word	0x00000000
        /*0808*/ 	.short	0x010a
        /*080a*/ 	.byte	0x05
	.zero		1


	//   ....[114]....
        /*080c*/ 	.word	0x00002b00
        /*0810*/ 	.word	0x000000ff
        /*0814*/ 	.word	0x00000000
        /*0818*/ 	.short	0x010a
        /*081a*/ 	.byte	0x05
	.zero		1


	//   ....[115]....
        /*081c*/ 	.word	0x00002b90
        /*0820*/ 	.word	0x000000ff
        /*0824*/ 	.word	0x00000000
        /*0828*/ 	.short	0x010a
        /*082a*/ 	.byte	0x05
	.zero		1


	//   ....[116]....
        /*082c*/ 	.word	0x00002c20
        /*0830*/ 	.word	0x000000ff
        /*0834*/ 	.word	0x00000000
        /*0838*/ 	.short	0x010a
        /*083a*/ 	.byte	0x05
	.zero		1


	//   ....[117]....
        /*083c*/ 	.word	0x00002cb0
        /*0840*/ 	.word	0x000000ff
        /*0844*/ 	.word	0x00000000
        /*0848*/ 	.short	0x010a
        /*084a*/ 	.byte	0x05
	.zero		1


	//   ....[118]....
        /*084c*/ 	.word	0x00002d40
        /*0850*/ 	.word	0x000000ff
        /*0854*/ 	.word	0x00000000
        /*0858*/ 	.short	0x010a
        /*085a*/ 	.byte	0x05
	.zero		1


	//   ....[119]....
        /*085c*/ 	.word	0x00002dd0
        /*0860*/ 	.word	0x000000ff
        /*0864*/ 	.word	0x00000000
        /*0868*/ 	.short	0x010a
        /*086a*/ 	.byte	0x05
	.zero		1


	//   ....[120]....
        /*086c*/ 	.word	0x00002e60
        /*0870*/ 	.word	0x000000ff
        /*0874*/ 	.word	0x00000000
        /*0878*/ 	.short	0x010a
        /*087a*/ 	.byte	0x05
	.zero		1


	//   ....[121]....
        /*087c*/ 	.word	0x00002ef0
        /*0880*/ 	.word	0x000000ff
        /*0884*/ 	.word	0x00000000
        /*0888*/ 	.short	0x010a
        /*088a*/ 	.byte	0x05
	.zero		1


	//   ....[122]....
        /*088c*/ 	.word	0x00002f80
        /*0890*/ 	.word	0x000000ff
        /*0894*/ 	.word	0x00000000
        /*0898*/ 	.short	0x010a
        /*089a*/ 	.byte	0x05
	.zero		1


	//   ....[123]....
        /*089c*/ 	.word	0x00003010
        /*08a0*/ 	.word	0x000000ff
        /*08a4*/ 	.word	0x00000000
        /*08a8*/ 	.short	0x010a
        /*08aa*/ 	.byte	0x05
	.zero		1


	//   ....[124]....
        /*08ac*/ 	.word	0x000030a0
        /*08b0*/ 	.word	0x000000ff
        /*08b4*/ 	.word	0x00000000
        /*08b8*/ 	.short	0x010a
        /*08ba*/ 	.byte	0x05
	.zero		1


	//   ....[125]....
        /*08bc*/ 	.word	0x00003130
        /*08c0*/ 	.word	0x000000ff
        /*08c4*/ 	.word	0x00000000
        /*08c8*/ 	.short	0x010a
        /*08ca*/ 	.byte	0x05
	.zero		1


	//   ....[126]....
        /*08cc*/ 	.word	0x000031c0
        /*08d0*/ 	.word	0x000000ff
        /*08d4*/ 	.word	0x00000000
        /*08d8*/ 	.short	0x010a
        /*08da*/ 	.byte	0x05
	.zero		1


	//   ....[127]....
        /*08dc*/ 	.word	0x00003250
        /*08e0*/ 	.word	0x000000ff
        /*08e4*/ 	.word	0x00000000
        /*08e8*/ 	.short	0x010a
        /*08ea*/ 	.byte	0x05
	.zero		1


	//   ....[128]....
        /*08ec*/ 	.word	0x000032e0
        /*08f0*/ 	.word	0x000000ff
        /*08f4*/ 	.word	0x00000000
        /*08f8*/ 	.short	0x010a
        /*08fa*/ 	.byte	0x05
	.zero		1


	//   ....[129]....
        /*08fc*/ 	.word	0x00003370
        /*0900*/ 	.word	0x000000ff
        /*0904*/ 	.word	0x00000000
        /*0908*/ 	.short	0x010a
        /*090a*/ 	.byte	0x05
	.zero		1


	//   ....[130]....
        /*090c*/ 	.word	0x00003400
        /*0910*/ 	.word	0x000000ff
        /*0914*/ 	.word	0x00000000
        /*0918*/ 	.short	0x010a
        /*091a*/ 	.byte	0x05
	.zero		1


	//   ....[131]....
        /*091c*/ 	.word	0x00003490
        /*0920*/ 	.word	0x000000ff
        /*0924*/ 	.word	0x00000000
        /*0928*/ 	.short	0x010a
        /*092a*/ 	.byte	0x05
	.zero		1


	//   ....[132]....
        /*092c*/ 	.word	0x00003520
        /*0930*/ 	.word	0x000000ff
        /*0934*/ 	.word	0x00000000
        /*0938*/ 	.short	0x010a
        /*093a*/ 	.byte	0x05
	.zero		1


	//   ....[133]....
        /*093c*/ 	.word	0x000035b0
        /*0940*/ 	.word	0x000000ff
        /*0944*/ 	.word	0x00000000
        /*0948*/ 	.short	0x010a
        /*094a*/ 	.byte	0x05
	.zero		1


	//   ....[134]....
        /*094c*/ 	.word	0x00003640
        /*0950*/ 	.word	0x000000ff
        /*0954*/ 	.word	0x00000000
        /*0958*/ 	.short	0x010a
        /*095a*/ 	.byte	0x05
	.zero		1


	//   ....[135]....
        /*095c*/ 	.word	0x000036d0
        /*0960*/ 	.word	0x000000ff
        /*0964*/ 	.word	0x00000000
        /*0968*/ 	.short	0x010a
        /*096a*/ 	.byte	0x05
	.zero		1


	//   ....[136]....
        /*096c*/ 	.word	0x00003760
        /*0970*/ 	.word	0x000000ff
        /*0974*/ 	.word	0x00000000
        /*0978*/ 	.short	0x010a
        /*097a*/ 	.byte	0x05
	.zero		1


	//   ....[137]....
        /*097c*/ 	.word	0x000037f0
        /*0980*/ 	.word	0x000000ff
        /*0984*/ 	.word	0x00000000
        /*0988*/ 	.short	0x010a
        /*098a*/ 	.byte	0x05
	.zero		1


	//   ....[138]....
        /*098c*/ 	.word	0x00003880
        /*0990*/ 	.word	0x000000ff
        /*0994*/ 	.word	0x00000000
        /*0998*/ 	.short	0x010a
        /*099a*/ 	.byte	0x05
	.zero		1


	//   ....[139]....
        /*099c*/ 	.word	0x00003910
        /*09a0*/ 	.word	0x000000ff
        /*09a4*/ 	.word	0x00000000
        /*09a8*/ 	.short	0x010a
        /*09aa*/ 	.byte	0x05
	.zero		1


	//   ....[140]....
        /*09ac*/ 	.word	0x000039a0
        /*09b0*/ 	.word	0x000000ff
        /*09b4*/ 	.word	0x00000000
        /*09b8*/ 	.short	0x010a
        /*09ba*/ 	.byte	0x05
	.zero		1


	//   ....[141]....
        /*09bc*/ 	.word	0x00003a30
        /*09c0*/ 	.word	0x000000ff
        /*09c4*/ 	.word	0x00000000
        /*09c8*/ 	.short	0x010a
        /*09ca*/ 	.byte	0x05
	.zero		1


	//   ....[142]....
        /*09cc*/ 	.word	0x00003ac0
        /*09d0*/ 	.word	0x000000ff
        /*09d4*/ 	.word	0x00000000
        /*09d8*/ 	.short	0x010a
        /*09da*/ 	.byte	0x05
	.zero		1


	//   ....[143]....
        /*09dc*/ 	.word	0x00003b50
        /*09e0*/ 	.word	0x000000ff
        /*09e4*/ 	.word	0x00000000
        /*09e8*/ 	.short	0x010a
        /*09ea*/ 	.byte	0x05
	.zero		1


	//   ....[144]....
        /*09ec*/ 	.word	0x00003bf0
        /*09f0*/ 	.word	0x00000000
        /*09f4*/ 	.word	0x00000000
        /*09f8*/ 	.short	0x010a
        /*09fa*/ 	.byte	0xff
	.zero		1


	//   ....[145]....
        /*09fc*/ 	.word	0x00003d10
        /*0a00*/ 	.word	0x00000002
        /*0a04*/ 	.word	0x000002e0
        /*0a08*/ 	.short	0x010a
        /*0a0a*/ 	.byte	0xff
	.zero		1


	//   ....[146]....
        /*0a0c*/ 	.word	0x00003d70
        /*0a10*/ 	.word	0x00000004
        /*0a14*/ 	.word	0x00000000
        /*0a18*/ 	.short	0x0101
        /*0a1a*/ 	.byte	0xff
	.zero		1


	//   ....[147]....
        /*0a1c*/ 	.word	0x00003d90
        /*0a20*/ 	.word	0x000000ff
        /*0a24*/ 	.word	0x00000290
        /*0a28*/ 	.short	0x010a
        /*0a2a*/ 	.byte	0x05
	.zero		1


	//   ....[148]....
        /*0a2c*/ 	.word	0x00003eb0
        /*0a30*/ 	.word	0x00000002
        /*0a34*/ 	.word	0x00000280
        /*0a38*/ 	.short	0x010a
        /*0a3a*/ 	.byte	0xff
	.zero		1


	//   ....[149]....
        /*0a3c*/ 	.word	0x00003fc0
        /*0a40*/ 	.word	0x00000002
        /*0a44*/ 	.word	0x00000000
        /*0a48*/ 	.short	0x0101
        /*0a4a*/ 	.byte	0xff
	.zero		1


	//   ....[150]....
        /*0a4c*/ 	.word	0x00004050
        /*0a50*/ 	.word	0x000000ff
        /*0a54*/ 	.word	0x00000290
        /*0a58*/ 	.short	0x0106
        /*0a5a*/ 	.byte	0x05
	.zero		1


	//   ....[151]....
        /*0a5c*/ 	.word	0x00004070
        /*0a60*/ 	.word	0x000000ff
        /*0a64*/ 	.word	0x00000290
        /*0a68*/ 	.short	0x010a
        /*0a6a*/ 	.byte	0x05
	.zero		1


	//   ....[152]....
        /*0a6c*/ 	.word	0x00004100
        /*0a70*/ 	.word	0x000000ff
        /*0a74*/ 	.word	0x00000290
        /*0a78*/ 	.short	0x0106
        /*0a7a*/ 	.byte	0x04
	.zero		1


	//   ....[153]....
        /*0a7c*/ 	.word	0x00004140
        /*0a80*/ 	.word	0x00000000
        /*0a84*/ 	.word	0x00000290
        /*0a88*/ 	.short	0x010a
        /*0a8a*/ 	.byte	0xff
	.zero		1


	//   ....[154]....
        /*0a8c*/ 	.word	0x00004620
        /*0a90*/ 	.word	0x00000000
        /*0a94*/ 	.word	0x00000280
        /*0a98*/ 	.short	0x010a
        /*0a9a*/ 	.byte	0xff
	.zero		1


	//   ....[155]....
        /*0a9c*/ 	.word	0x00004720
        /*0aa0*/ 	.word	0x00000003
        /*0aa4*/ 	.word	0x00000000
        /*0aa8*/ 	.short	0x0101
        /*0aaa*/ 	.byte	0xff
	.zero		1


	//   ....[156]....
        /*0aac*/ 	.word	0x00004730
        /*0ab0*/ 	.word	0x000000ff
        /*0ab4*/ 	.word	0x00000000
        /*0ab8*/ 	.short	0x010a
        /*0aba*/ 	.byte	0x05
	.zero		1


	//   ....[157]....
        /*0abc*/ 	.word	0x00004750
        /*0ac0*/ 	.word	0x000000ff
        /*0ac4*/ 	.word	0x000002c0
        /*0ac8*/ 	.short	0x010a
        /*0aca*/ 	.byte	0x0e
	.zero		1


	//   ....[158]....
        /*0acc*/ 	.word	0x00004830
        /*0ad0*/ 	.word	0x000000ff
        /*0ad4*/ 	.word	0x00000000
        /*0ad8*/ 	.short	0x010a
        /*0ada*/ 	.byte	0x07
	.zero		1


	//   ....[159]....
        /*0adc*/ 	.word	0x00004940
        /*0ae0*/ 	.word	0x000000ff
        /*0ae4*/ 	.word	0x00000000
        /*0ae8*/ 	.short	0x010a
        /*0aea*/ 	.byte	0x13
	.zero		1


	//   ....[160]....
        /*0aec*/ 	.word	0x00004b10
        /*0af0*/ 	.word	0x000000ff
        /*0af4*/ 	.word	0x00000000
        /*0af8*/ 	.short	0x010a
        /*0afa*/ 	.byte	0x05
	.zero		1


	//   ....[161]....
        /*0afc*/ 	.word	0x00004ba0
        /*0b00*/ 	.word	0x000000ff
        /*0b04*/ 	.word	0x00000000
        /*0b08*/ 	.short	0x010a
        /*0b0a*/ 	.byte	0x05
	.zero		1


	//   ....[162]....
        /*0b0c*/ 	.word	0x00004c30
        /*0b10*/ 	.word	0x000000ff
        /*0b14*/ 	.word	0x00000000
        /*0b18*/ 	.short	0x010a
        /*0b1a*/ 	.byte	0x05
	.zero		1


	//   ....[163]....
        /*0b1c*/ 	.word	0x00004cc0
        /*0b20*/ 	.word	0x000000ff
        /*0b24*/ 	.word	0x00000000
        /*0b28*/ 	.short	0x010a
        /*0b2a*/ 	.byte	0x06
	.zero		1


	//   ....[164]....
        /*0b2c*/ 	.word	0x00005100
        /*0b30*/ 	.word	0x00000000
        /*0b34*/ 	.word	0x00000280
        /*0b38*/ 	.short	0x010a
        /*0b3a*/ 	.byte	0xff
	.zero		1


	//   ....[165]....
        /*0b3c*/ 	.word	0x000051f0
        /*0b40*/ 	.word	0x00000000
        /*0b44*/ 	.word	0x00000000
        /*0b48*/ 	.short	0x0101
        /*0b4a*/ 	.byte	0xff
	.zero		1


	//   ....[166]....
        /*0b4c*/ 	.word	0x00005510
        /*0b50*/ 	.word	0x000000ff
        /*0b54*/ 	.word	0x00000278
        /*0b58*/ 	.short	0x010a
        /*0b5a*/ 	.byte	0x07
	.zero		1


	//   ....[167]....
        /*0b5c*/ 	.word	0x00005690
        /*0b60*/ 	.word	0x000000ff
        /*0b64*/ 	.word	0x00000268
        /*0b68*/ 	.short	0x010a
        /*0b6a*/ 	.byte	0x07
	.zero		1


	//   ....[168]....
        /*0b6c*/ 	.word	0x00005a90
        /*0b70*/ 	.word	0x000000ff
        /*0b74*/ 	.word	0x00000260
        /*0b78*/ 	.short	0x010b
        /*0b7a*/ 	.byte	0x07
	.zero		1


	//   ....[169]....
        /*0b7c*/ 	.word	0x00005ab0
        /*0b80*/ 	.word	0x000000ff
        /*0b84*/ 	.word	0x00000000
        /*0b88*/ 	.short	0x0101
        /*0b8a*/ 	.byte	0x25
	.zero		1


	//   ....[170]....
        /*0b8c*/ 	.word	0x00005af0
        /*0b90*/ 	.word	0x00000000
        /*0b94*/ 	.word	0x00000268
        /*0b98*/ 	.short	0x010a
        /*0b9a*/ 	.byte	0xff
	.zero		1


	//   ....[171]....
        /*0b9c*/ 	.word	0x00005d50
        /*0ba0*/ 	.word	0x00000000
        /*0ba4*/ 	.word	0x00000280
        /*0ba8*/ 	.short	0x010a
        /*0baa*/ 	.byte	0xff
	.zero		1


	//   ....[172]....
        /*0bac*/ 	.word	0x00005e40
        /*0bb0*/ 	.word	0x00000000
        /*0bb4*/ 	.word	0x00000000
        /*0bb8*/ 	.short	0x0101
        /*0bba*/ 	.byte	0xff
	.zero		1


	//   ....[173]....
        /*0bbc*/ 	.word	0x00006520
        /*0bc0*/ 	.word	0x000000ff
        /*0bc4*/ 	.word	0x00000260
        /*0bc8*/ 	.short	0x010a
        /*0bca*/ 	.byte	0x2e
	.zero		1


	//   ....[174]....
        /*0bcc*/ 	.word	0x00006590
        /*0bd0*/ 	.word	0x000000ff
        /*0bd4*/ 	.word	0x000002a0
        /*0bd8*/ 	.short	0x010a
        /*0bda*/ 	.byte	0x32
	.zero		1


	//   ....[175]....
        /*0bdc*/ 	.word	0x00006650
        /*0be0*/ 	.word	0x000000ff
        /*0be4*/ 	.word	0x00000260
        /*0be8*/ 	.short	0x010a
        /*0bea*/ 	.byte	0x2e
	.zero		1


	//   ....[176]....
        /*0bec*/ 	.word	0x00006840
        /*0bf0*/ 	.word	0x000000ff
        /*0bf4*/ 	.word	0x00000000
        /*0bf8*/ 	.short	0x0101
        /*0bfa*/ 	.byte	0x04
	.zero		1


	//   ....[177]....
        /*0bfc*/ 	.word	0x000068b0
        /*0c00*/ 	.word	0x000000ff
        /*0c04*/ 	.word	0x000002a0
        /*0c08*/ 	.short	0x010a
        /*0c0a*/ 	.byte	0x32
	.zero		1


	//   ....[178]....
        /*0c0c*/ 	.word	0x00006de0
        /*0c10*/ 	.word	0x000000ff
        /*0c14*/ 	.word	0x00000000
        /*0c18*/ 	.short	0x0101
        /*0c1a*/ 	.byte	0x05
	.zero		1


	//   ....[179]....
        /*0c1c*/ 	.word	0x00007c70
        /*0c20*/ 	.word	0x00000003
        /*0c24*/ 	.word	0x000002f0
        /*0c28*/ 	.short	0x010a
        /*0c2a*/ 	.byte	0xff
	.zero		1


	//   ....[180]....
        /*0c2c*/ 	.word	0x00007cd0
        /*0c30*/ 	.word	0x00000002
        /*0c34*/ 	.word	0x00000130
        /*0c38*/ 	.short	0x010a
        /*0c3a*/ 	.byte	0xff
	.zero		1


	//   ....[181]....
        /*0c3c*/ 	.word	0x00007d30
        /*0c40*/ 	.word	0x00000002
        /*0c44*/ 	.word	0x00000130
        /*0c48*/ 	.short	0x010a
        /*0c4a*/ 	.byte	0xff
	.zero		1


	//   ....[182]....
        /*0c4c*/ 	.word	0x00007d80
        /*0c50*/ 	.word	0x00000002
        /*0c54*/ 	.word	0x00000280
        /*0c58*/ 	.short	0x010a
        /*0c5a*/ 	.byte	0xff
	.zero		1


	//   ....[183]....
        /*0c5c*/ 	.word	0x00007de0
        /*0c60*/ 	.word	0x00000000
        /*0c64*/ 	.word	0x00000000
        /*0c68*/ 	.short	0x010a
        /*0c6a*/ 	.byte	0xff
	.zero		1


	//   ....[184]....
        /*0c6c*/ 	.word	0x00007e40
        /*0c70*/ 	.word	0x00000000
        /*0c74*/ 	.word	0x00000000
        /*0c78*/ 	.short	0x010a
        /*0c7a*/ 	.byte	0xff
	.zero		1


	//   ....[185]....
        /*0c7c*/ 	.word	0x00007ea0
        /*0c80*/ 	.word	0x00000000
        /*0c84*/ 	.word	0x00000000
        /*0c88*/ 	.short	0x010a
        /*0c8a*/ 	.byte	0xff
	.zero		1


	//   ....[186]....
        /*0c8c*/ 	.word	0x00007f00
        /*0c90*/ 	.word	0x00000000
        /*0c94*/ 	.word	0x00000000
        /*0c98*/ 	.short	0x010a
        /*0c9a*/ 	.byte	0xff
	.zero		1


	//   ....[187]....
        /*0c9c*/ 	.word	0x00007f60
        /*0ca0*/ 	.word	0x00000000
        /*0ca4*/ 	.word	0x00000000
        /*0ca8*/ 	.short	0x010a
        /*0caa*/ 	.byte	0xff
	.zero		1


	//   ....[188]....
        /*0cac*/ 	.word	0x00007fc0
        /*0cb0*/ 	.word	0x00000000
        /*0cb4*/ 	.word	0x00000000
        /*0cb8*/ 	.short	0x010a
        /*0cba*/ 	.byte	0xff
	.zero		1


	//   ....[189]....
        /*0cbc*/ 	.word	0x00008020
        /*0cc0*/ 	.word	0x00000000
        /*0cc4*/ 	.word	0x00000000
        /*0cc8*/ 	.short	0x010a
        /*0cca*/ 	.byte	0xff
	.zero		1


	//   ....[190]....
        /*0ccc*/ 	.word	0x00008080
        /*0cd0*/ 	.word	0x00000000
        /*0cd4*/ 	.word	0x00000000
        /*0cd8*/ 	.short	0x010a
        /*0cda*/ 	.byte	0xff
	.zero		1


	//   ....[191]....
        /*0cdc*/ 	.word	0x000080e0
        /*0ce0*/ 	.word	0x00000000
        /*0ce4*/ 	.word	0x00000000
        /*0ce8*/ 	.short	0x010a
        /*0cea*/ 	.byte	0xff
	.zero		1


	//   ....[192]....
        /*0cec*/ 	.word	0x00008140
        /*0cf0*/ 	.word	0x00000000
        /*0cf4*/ 	.word	0x00000000
        /*0cf8*/ 	.short	0x010a
        /*0cfa*/ 	.byte	0xff
	.zero		1


	//   ....[193]....
        /*0cfc*/ 	.word	0x000081a0
        /*0d00*/ 	.word	0x00000000
        /*0d04*/ 	.word	0x00000000
        /*0d08*/ 	.short	0x010a
        /*0d0a*/ 	.byte	0xff
	.zero		1


	//   ....[194]....
        /*0d0c*/ 	.word	0x00008200
        /*0d10*/ 	.word	0x00000000
        /*0d14*/ 	.word	0x00000000
        /*0d18*/ 	.short	0x010a
        /*0d1a*/ 	.byte	0xff
	.zero		1


	//   ....[195]....
        /*0d1c*/ 	.word	0x00008260
        /*0d20*/ 	.word	0x00000000
        /*0d24*/ 	.word	0x00000000
        /*0d28*/ 	.short	0x010a
        /*0d2a*/ 	.byte	0xff
	.zero		1


	//   ....[196]....
        /*0d2c*/ 	.word	0x000082c0
        /*0d30*/ 	.word	0x00000000
        /*0d34*/ 	.word	0x00000000
        /*0d38*/ 	.short	0x010a
        /*0d3a*/ 	.byte	0xff
	.zero		1


	//   ....[197]....
        /*0d3c*/ 	.word	0x00008320
        /*0d40*/ 	.word	0x00000000
        /*0d44*/ 	.word	0x00000000
        /*0d48*/ 	.short	0x010a
        /*0d4a*/ 	.byte	0xff
	.zero		1


	//   ....[198]....
        /*0d4c*/ 	.word	0x00008380
        /*0d50*/ 	.word	0x00000000
        /*0d54*/ 	.word	0x00000000
        /*0d58*/ 	.short	0x010a
        /*0d5a*/ 	.byte	0xff
	.zero		1


	//   ....[199]....
        /*0d5c*/ 	.word	0x000083e0
        /*0d60*/ 	.word	0x00000000
        /*0d64*/ 	.word	0x00000000
        /*0d68*/ 	.short	0x010a
        /*0d6a*/ 	.byte	0xff
	.zero		1


	//   ....[200]....
        /*0d6c*/ 	.word	0x00008440
        /*0d70*/ 	.word	0x00000000
        /*0d74*/ 	.word	0x00000000
        /*0d78*/ 	.short	0x010a
        /*0d7a*/ 	.byte	0xff
	.zero		1


	//   ....[201]....
        /*0d7c*/ 	.word	0x000084a0
        /*0d80*/ 	.word	0x00000000
        /*0d84*/ 	.word	0x00000000
        /*0d88*/ 	.short	0x010a
        /*0d8a*/ 	.byte	0xff
	.zero		1


	//   ....[202]....
        /*0d8c*/ 	.word	0x00008500
        /*0d90*/ 	.word	0x00000000
        /*0d94*/ 	.word	0x00000000
        /*0d98*/ 	.short	0x010a
        /*0d9a*/ 	.byte	0xff
	.zero		1


	//   ....[203]....
        /*0d9c*/ 	.word	0x00008560
        /*0da0*/ 	.word	0x00000000
        /*0da4*/ 	.word	0x00000000
        /*0da8*/ 	.short	0x010a
        /*0daa*/ 	.byte	0xff
	.zero		1


	//   ....[204]....
        /*0dac*/ 	.word	0x000085c0
        /*0db0*/ 	.word	0x00000000
        /*0db4*/ 	.word	0x00000000
        /*0db8*/ 	.short	0x010a
        /*0dba*/ 	.byte	0xff
	.zero		1


	//   ....[205]....
        /*0dbc*/ 	.word	0x00008620
        /*0dc0*/ 	.word	0x00000000
        /*0dc4*/ 	.word	0x00000000
        /*0dc8*/ 	.short	0x010a
        /*0dca*/ 	.byte	0xff
	.zero		1


	//   ....[206]....
        /*0dcc*/ 	.word	0x00008680
        /*0dd0*/ 	.word	0x00000000
        /*0dd4*/ 	.word	0x00000000
        /*0dd8*/ 	.short	0x010a
        /*0dda*/ 	.byte	0xff
	.zero		1


	//   ....[207]....
        /*0ddc*/ 	.word	0x000086e0
        /*0de0*/ 	.word	0x00000000
        /*0de4*/ 	.word	0x00000000
        /*0de8*/ 	.short	0x010a
        /*0dea*/ 	.byte	0xff
	.zero		1


	//   ....[208]....
        /*0dec*/ 	.word	0x00008740
        /*0df0*/ 	.word	0x00000000
        /*0df4*/ 	.word	0x00000000
        /*0df8*/ 	.short	0x010a
        /*0dfa*/ 	.byte	0xff
	.zero		1


	//   ....[209]....
        /*0dfc*/ 	.word	0x000087a0
        /*0e00*/ 	.word	0x00000000
        /*0e04*/ 	.word	0x00000000
        /*0e08*/ 	.short	0x010a
        /*0e0a*/ 	.byte	0xff
	.zero		1


	//   ....[210]....
        /*0e0c*/ 	.word	0x00008800
        /*0e10*/ 	.word	0x00000000
        /*0e14*/ 	.word	0x00000000
        /*0e18*/ 	.short	0x010a
        /*0e1a*/ 	.byte	0xff
	.zero		1


	//   ....[211]....
        /*0e1c*/ 	.word	0x00008860
        /*0e20*/ 	.word	0x00000000
        /*0e24*/ 	.word	0x00000000
        /*0e28*/ 	.short	0x010a
        /*0e2a*/ 	.byte	0xff
	.zero		1


	//   ....[212]....
        /*0e2c*/ 	.word	0x000088c0
        /*0e30*/ 	.word	0x00000000
        /*0e34*/ 	.word	0x00000000
        /*0e38*/ 	.short	0x010a
        /*0e3a*/ 	.byte	0xff
	.zero		1


	//   ....[213]....
        /*0e3c*/ 	.word	0x00008920
        /*0e40*/ 	.word	0x00000000
        /*0e44*/ 	.word	0x00000000
        /*0e48*/ 	.short	0x010a
        /*0e4a*/ 	.byte	0xff
	.zero		1


	//   ....[214]....
        /*0e4c*/ 	.word	0x00008980
        /*0e50*/ 	.word	0x00000000
        /*0e54*/ 	.word	0x00000000
        /*0e58*/ 	.short	0x010a
        /*0e5a*/ 	.byte	0xff
	.zero		1


	//   ....[215]....
        /*0e5c*/ 	.word	0x000089e0
        /*0e60*/ 	.word	0x00000000
        /*0e64*/ 	.word	0x00000000
        /*0e68*/ 	.short	0x010a
        /*0e6a*/ 	.byte	0xff
	.zero		1


	//   ....[216]....
        /*0e6c*/ 	.word	0x00008a40
        /*0e70*/ 	.word	0x00000000
        /*0e74*/ 	.word	0x00000000
        /*0e78*/ 	.short	0x010a
        /*0e7a*/ 	.byte	0xff
	.zero		1


	//   ....[217]....
        /*0e7c*/ 	.word	0x00008aa0
        /*0e80*/ 	.word	0x00000000
        /*0e84*/ 	.word	0x00000000
        /*0e88*/ 	.short	0x010a
        /*0e8a*/ 	.byte	0xff
	.zero		1


	//   ....[218]....
        /*0e8c*/ 	.word	0x00008b00
        /*0e90*/ 	.word	0x00000000
        /*0e94*/ 	.word	0x00000000
        /*0e98*/ 	.short	0x010a
        /*0e9a*/ 	.byte	0xff
	.zero		1


	//   ....[219]....
        /*0e9c*/ 	.word	0x00008b60
        /*0ea0*/ 	.word	0x00000000
        /*0ea4*/ 	.word	0x00000000
        /*0ea8*/ 	.short	0x010a
        /*0eaa*/ 	.byte	0xff
	.zero		1


	//   ....[220]....
        /*0eac*/ 	.word	0x00008bb0
        /*0eb0*/ 	.word	0x00000002
        /*0eb4*/ 	.word	0x000002e0
        /*0eb8*/ 	.short	0x010a
        /*0eba*/ 	.byte	0xff
	.zero		1


	//   ....[221]....
        /*0ebc*/ 	.word	0x00008c10
        /*0ec0*/ 	.word	0x00000002
        /*0ec4*/ 	.word	0x00000290
        /*0ec8*/ 	.short	0x010a
        /*0eca*/ 	.byte	0xff
	.zero		1


	//   ....[222]....
        /*0ecc*/ 	.word	0x00008c60
        /*0ed0*/ 	.word	0x00000002
        /*0ed4*/ 	.word	0x00000280
        /*0ed8*/ 	.short	0x010a
        /*0eda*/ 	.byte	0xff
	.zero		1


	//   ....[223]....
        /*0edc*/ 	.word	0x00008cc0
        /*0ee0*/ 	.word	0x00000000
        /*0ee4*/ 	.word	0x00000290
        /*0ee8*/ 	.short	0x010a
        /*0eea*/ 	.byte	0xff
	.zero		1


	//   ....[224]....
        /*0eec*/ 	.word	0x00008d10
        /*0ef0*/ 	.word	0x00000000
        /*0ef4*/ 	.word	0x00000280
        /*0ef8*/ 	.short	0x010a
        /*0efa*/ 	.byte	0xff
	.zero		1


	//   ....[225]....
        /*0efc*/ 	.word	0x00008d70
        /*0f00*/ 	.word	0x00000003
        /*0f04*/ 	.word	0x000002c0
        /*0f08*/ 	.short	0x010a
        /*0f0a*/ 	.byte	0xff
	.zero		1


	//   ....[226]....
        /*0f0c*/ 	.word	0x00008dd0
        /*0f10*/ 	.word	0x00000000
        /*0f14*/ 	.word	0x00000000
        /*0f18*/ 	.short	0x010a
        /*0f1a*/ 	.byte	0xff
	.zero		1


	//   ....[227]....
        /*0f1c*/ 	.word	0x00008e30
        /*0f20*/ 	.word	0x00000000
        /*0f24*/ 	.word	0x00000000
        /*0f28*/ 	.short	0x010a
        /*0f2a*/ 	.byte	0xff
	.zero		1


	//   ....[228]....
        /*0f2c*/ 	.word	0x00008e90
        /*0f30*/ 	.word	0x00000000
        /*0f34*/ 	.word	0x00000000
        /*0f38*/ 	.short	0x010a
        /*0f3a*/ 	.byte	0xff
	.zero		1


	//   ....[229]....
        /*0f3c*/ 	.word	0x00008ef0
        /*0f40*/ 	.word	0x00000000
        /*0f44*/ 	.word	0x00000000
        /*0f48*/ 	.short	0x010a
        /*0f4a*/ 	.byte	0xff
	.zero		1


	//   ....[230]....
        /*0f4c*/ 	.word	0x00008f50
        /*0f50*/ 	.word	0x00000000
        /*0f54*/ 	.word	0x00000000
        /*0f58*/ 	.short	0x010a
        /*0f5a*/ 	.byte	0xff
	.zero		1


	//   ....[231]....
        /*0f5c*/ 	.word	0x00008fa0
        /*0f60*/ 	.word	0x00000000
        /*0f64*/ 	.word	0x00000280
        /*0f68*/ 	.short	0x010a
        /*0f6a*/ 	.byte	0xff
	.zero		1


	//   ....[232]....
        /*0f6c*/ 	.word	0x00009000
        /*0f70*/ 	.word	0x00000000
        /*0f74*/ 	.word	0x00000278
        /*0f78*/ 	.short	0x010a
        /*0f7a*/ 	.byte	0xff
	.zero		1


	//   ....[233]....
        /*0f7c*/ 	.word	0x00009060
        /*0f80*/ 	.word	0x00000003
        /*0f84*/ 	.word	0x00000268
        /*0f88*/ 	.short	0x010a
        /*0f8a*/ 	.byte	0xff
	.zero		1


	//   ....[234]....
        /*0f8c*/ 	.word	0x000090b0
        /*0f90*/ 	.word	0x00000000
        /*0f94*/ 	.word	0x00000280
        /*0f98*/ 	.short	0x010a
        /*0f9a*/ 	.byte	0xff
	.zero		1


	//   ....[235]....
        /*0f9c*/ 	.word	0x00009110
        /*0fa0*/ 	.word	0x00000000
        /*0fa4*/ 	.word	0x00000260
        /*0fa8*/ 	.short	0x010a
        /*0faa*/ 	.byte	0xff
	.zero		1


	//   ....[236]....
        /*0fac*/ 	.word	0x00009170
        /*0fb0*/ 	.word	0x00000003
        /*0fb4*/ 	.word	0x000002a0
        /*0fb8*/ 	.short	0x010a
        /*0fba*/ 	.byte	0xff
	.zero		1


	//----- nvinfo : EIATTR_NUM_MBARRIERS
	.align		4
.L_44:
        /*0fbc*/ 	.byte	0x03, 0x38
        /*0fbe*/ 	.short	0x0060


	//----- nvinfo : EIATTR_EXIT_INSTR_OFFSETS
	.align		4
        /*0fc0*/ 	.byte	0x04, 0x1c
        /*0fc2*/ 	.short	(.L_46 - .L_45)


	//   ....[0]....
.L_45:
        /*0fc4*/ 	.word	0x00003c20


	//   ....[1]....
        /*0fc8*/ 	.word	0x00004110


	//   ....[2]....
        /*0fcc*/ 	.word	0x00004170


	//   ....[3]....
        /*0fd0*/ 	.word	0x00004f20


	//   ....[4]....
        /*0fd4*/ 	.word	0x00005b20


	//   ....[5]....
        /*0fd8*/ 	.word	0x00005b60


	//   ....[6]....
        /*0fdc*/ 	.word	0x00007c60


	//----- nvinfo : EIATTR_MAX_THREADS
	.align		4
.L_46:
        /*0fe0*/ 	.byte	0x04, 0x05
        /*0fe2*/ 	.short	(.L_48 - .L_47)
.L_47:
        /*0fe4*/ 	.word	0x00000100
        /*0fe8*/ 	.word	0x00000001
        /*0fec*/ 	.word	0x00000001


	//----- nvinfo : EIATTR_CRS_STACK_SIZE
	.align		4
.L_48:
        /*0ff0*/ 	.byte	0x04, 0x1e
        /*0ff2*/ 	.short	(.L_50 - .L_49)
.L_49:
        /*0ff4*/ 	.word	0x00000000


	//----- nvinfo : EIATTR_CBANK_PARAM_SIZE
	.align		4
.L_50:
        /*0ff8*/ 	.byte	0x03, 0x19
        /*0ffa*/ 	.short	0x0800


	//----- nvinfo : EIATTR_PARAM_CBANK
	.align		4
        /*0ffc*/ 	.byte	0x04, 0x0a
        /*0ffe*/ 	.short	(.L_52 - .L_51)
	.align		4
.L_51:
        /*1000*/ 	.word	index@(.nv.constant0._ZN7cutlass13device_kernelINS_4gemm6kernel13GemmUniversalIN4cute5tupleIJiiiiEEENS1_10collective13CollectiveMmaINS1_35MainloopSm100TmaUmmaWarpSpecializedILi38ELi2ELi4ENS5_IJNS4_1CILi1EEESB_SB_EEEEENS5_IJNSA_ILi128EEENSA_ILi48EEENSA_ILi32EEEEEENS_12float_e4m3_tENS5_IJlSB_lEEESI_SJ_NS4_8TiledMMAINS4_8MMA_AtomIJNS4_10MMA_TraitsINS4_19SM100_MMA_F8F6F4_SSEJSI_SI_fSE_SF_NS4_17integral_constantINS4_4UMMA5MajorELSQ_0EEESR_NSO_INSP_7ScaleInELSS_0EEEST_EEEEEENS4_6LayoutISC_NS5_IJNSA_ILi0EEESX_SX_EEEEENS5_IJNS4_10UnderscoreES10_S10_EEEEENS4_13SM90_TMA_LOADENS4_14ComposedLayoutINS4_7SwizzleILi1ELi4ELi3EEENS4_18smem_ptr_flag_bitsILi8EEENSW_INS5_IJNSA_ILi8EEESG_EEENS5_IJSG_SB_EEEEEEEvNS4_8identityES13_S1D_vS1E_EENS_8epilogue10collective18CollectiveEpilogueINS1G_23Sm100TmaWarpSpecializedILi1ELi1ELi48ELb0ELb0EEEJSH_NS5_IJNSW_ISE_SB_EENSW_ISF_SB_EEEEESI_SJ_SI_SJ_NS1G_6fusion15FusionCallbacksIS1K_NS1O_17LinearCombinationISI_fSI_fLNS_15FloatRoundStyleE2EEESH_S1N_JEEENS4_5SM1004TMEM4LOAD26SM100_TMEM_LOAD_32dp32b16xES13_NS14_INS15_ILi0ELi4ELi3EEES18_NSW_INS5_IJS19_NSA_ILi16EEEEEENS5_IJS1Z_SB_EEEEEEENS4_39AutoVectorizingCopyWithAssumedAlignmentILi128EEENS4_14SM90_TMA_STOREES23_S25_S25_EEEvvEEEEvNT_6ParamsE)
        /*1004*/ 	.short	0x0380
        /*1006*/ 	.short	0x0800


	//----- nvinfo : EIATTR_SW_WAR
	.align		4
.L_52:
        /*1008*/ 	.byte	0x04, 0x36
        /*100a*/ 	.short	(.L_54 - .L_53)
.L_53:
        /*100c*/ 	.word	0x00000008
.L_54:


//--------------------- .nv.callgraph             --------------------------
	.section	.nv.callgraph,"",@"SHT_CUDA_CALLGRAPH"
	.align	4
	.sectionentsize	8
	.align		4
        /*0000*/ 	.word	0x00000000
	.align		4
        /*0004*/ 	.word	0xffffffff
	.align		4
        /*0008*/ 	.word	index@(_ZN7cutlass13device_kernelINS_4gemm6kernel13GemmUniversalIN4cute5tupleIJiiiiEEENS1_10collective13CollectiveMmaINS1_35MainloopSm100TmaUmmaWarpSpecializedILi38ELi2ELi4ENS5_IJNS4_1CILi1EEESB_SB_EEEEENS5_IJNSA_ILi128EEENSA_ILi48EEENSA_ILi32EEEEEENS_12float_e4m3_tENS5_IJlSB_lEEESI_SJ_NS4_8TiledMMAINS4_8MMA_AtomIJNS4_10MMA_TraitsINS4_19SM100_MMA_F8F6F4_SSEJSI_SI_fSE_SF_NS4_17integral_constantINS4_4UMMA5MajorELSQ_0EEESR_NSO_INSP_7ScaleInELSS_0EEEST_EEEEEENS4_6LayoutISC_NS5_IJNSA_ILi0EEESX_SX_EEEEENS5_IJNS4_10UnderscoreES10_S10_EEEEENS4_13SM90_TMA_LOADENS4_14ComposedLayoutINS4_7SwizzleILi1ELi4ELi3EEENS4_18smem_ptr_flag_bitsILi8EEENSW_INS5_IJNSA_ILi8EEESG_EEENS5_IJSG_SB_EEEEEEEvNS4_8identityES13_S1D_vS1E_EENS_8epilogue10collective18CollectiveEpilogueINS1G_23Sm100TmaWarpSpecializedILi1ELi1ELi48ELb0ELb0EEEJSH_NS5_IJNSW_ISE_SB_EENSW_ISF_SB_EEEEESI_SJ_SI_SJ_NS1G_6fusion15FusionCallbacksIS1K_NS1O_17LinearCombinationISI_fSI_fLNS_15FloatRoundStyleE2EEESH_S1N_JEEENS4_5SM1004TMEM4LOAD26SM100_TMEM_LOAD_32dp32b16xES13_NS14_INS15_ILi0ELi4ELi3EEES18_NSW_INS5_IJS19_NSA_ILi16EEEEEENS5_IJS1Z_SB_EEEEEEENS4_39AutoVectorizingCopyWithAssumedAlignmentILi128EEENS4_14SM90_TMA_STOREES23_S25_S25_EEEvvEEEEvNT_6ParamsE)
	.align		4
        /*000c*/ 	.word	index@(__assertfail)
	.align		4
        /*0010*/ 	.word	0x00000000
	.align		4
        /*0014*/ 	.word	0xfffffffe
	.align		4
        /*0018*/ 	.word	0x00000000
	.align		4
        /*001c*/ 	.word	0xfffffffd
	.align		4
        /*0020*/ 	.word	0x00000000
	.align		4
        /*0024*/ 	.word	0xfffffffc


//--------------------- .nv.constant4             --------------------------
	.section	.nv.constant4,"a",@progbits
	.align	8
	.align		8
.nv.constant4:
        /*0000*/ 	.dword	__assertfail
	.align		8
        /*0008*/ 	.dword	__unnamed_1
	.align		8
        /*0010*/ 	.dword	_ZN40_INTERNAL_8d0e98c5_4_k_cu_37dccf95_186904cuda3std3__45__cpo5beginE
	.align		8
        /*0018*/ 	.dword	_ZN40_INTERNAL_8d0e98c5_4_k_cu_37dccf95_186904cuda3std3__45__cpo3endE
	.align		8
        /*0020*/ 	.dword	_ZN40_INTERNAL_8d0e98c5_4_k_cu_37dccf95_186904cuda3std3__45__cpo6cbeginE
	.align		8
        /*0028*/ 	.dword	_ZN40_INTERNAL_8d0e98c5_4_k_cu_37dccf95_186904cuda3std3__45__cpo4cendE
	.align		8
        /*0030*/ 	.dword	_ZN40_INTERNAL_8d0e98c5_4_k_cu_37dccf95_186904cuda3std3__442_GLOBAL__N__8d0e98c5_4_k_cu_37dccf95_186906ignoreE
	.align		8
        /*0038*/ 	.dword	_ZN40_INTERNAL_8d0e98c5_4_k_cu_37dccf95_186904cuda3std3__419piecewise_constructE
	.align		8
        /*0040*/ 	.dword	_ZN40_INTERNAL_8d0e98c5_4_k_cu_37dccf95_186904cuda3std3__48in_placeE
	.align		8
        /*0048*/ 	.dword	_ZN40_INTERNAL_8d0e98c5_4_k_cu_37dccf95_186904cuda3std6ranges3__45__cpo4swapE
	.align		8
        /*0050*/ 	.dword	_ZN40_INTERNAL_8d0e98c5_4_k_cu_37dccf95_186904cuda3std6ranges3__45__cpo9iter_moveE
	.align		8
        /*0058*/ 	.dword	_ZN40_INTERNAL_8d0e98c5_4_k_cu_37dccf95_186904cute7productE
	.align		8
        /*0060*/ 	.dword	_ZN40_INTERNAL_8d0e98c5_4_k_cu_37dccf95_186904cute1_E
	.align		8
        /*0068*/ 	.dword	$str$25
	.align		8
        /*0070*/ 	.dword	$str$26


//--------------------- .text._ZN7cutlass13device_kernelINS_4gemm6kernel13GemmUniversalIN4cute5tupleIJiiiiEEENS1_10collective13CollectiveMmaINS1_35MainloopSm100TmaUmmaWarpSpecializedILi38ELi2ELi4ENS5_IJNS4_1CILi1EEESB_SB_EEEEENS5_IJNSA_ILi128EEENSA_ILi48EEENSA_ILi32EEEEEENS_12float_e4m3_tENS5_IJlSB_lEEESI_SJ_NS4_8TiledMMAINS4_8MMA_AtomIJNS4_10MMA_TraitsINS4_19SM100_MMA_F8F6F4_SSEJSI_SI_fSE_SF_NS4_17integral_constantINS4_4UMMA5MajorELSQ_0EEESR_NSO_INSP_7ScaleInELSS_0EEEST_EEEEEENS4_6LayoutISC_NS5_IJNSA_ILi0EEESX_SX_EEEEENS5_IJNS4_10UnderscoreES10_S10_EEEEENS4_13SM90_TMA_LOADENS4_14ComposedLayoutINS4_7SwizzleILi1ELi4ELi3EEENS4_18smem_ptr_flag_bitsILi8EEENSW_INS5_IJNSA_ILi8EEESG_EEENS5_IJSG_SB_EEEEEEEvNS4_8identityES13_S1D_vS1E_EENS_8epilogue10collective18CollectiveEpilogueINS1G_23Sm100TmaWarpSpecializedILi1ELi1ELi48ELb0ELb0EEEJSH_NS5_IJNSW_ISE_SB_EENSW_ISF_SB_EEEEESI_SJ_SI_SJ_NS1G_6fusion15FusionCallbacksIS1K_NS1O_17LinearCombinationISI_fSI_fLNS_15FloatRoundStyleE2EEESH_S1N_JEEENS4_5SM1004TMEM4LOAD26SM100_TMEM_LOAD_32dp32b16xES13_NS14_INS15_ILi0ELi4ELi3EEES18_NSW_INS5_IJS19_NSA_ILi16EEEEEENS5_IJS1Z_SB_EEEEEEENS4_39AutoVectorizingCopyWithAssumedAlignmentILi128EEENS4_14SM90_TMA_STOREES23_S25_S25_EEEvvEEEEvNT_6ParamsE --------------------------
	.section	.text._ZN7cutlass13device_kernelINS_4gemm6kernel13GemmUniversalIN4cute5tupleIJiiiiEEENS1_10collective13CollectiveMmaINS1_35MainloopSm100TmaUmmaWarpSpecializedILi38ELi2ELi4ENS5_IJNS4_1CILi1EEESB_SB_EEEEENS5_IJNSA_ILi128EEENSA_ILi48EEENSA_ILi32EEEEEENS_12float_e4m3_tENS5_IJlSB_lEEESI_SJ_NS4_8TiledMMAINS4_8MMA_AtomIJNS4_10MMA_TraitsINS4_19SM100_MMA_F8F6F4_SSEJSI_SI_fSE_SF_NS4_17integral_constantINS4_4UMMA5MajorELSQ_0EEESR_NSO_INSP_7ScaleInELSS_0EEEST_EEEEEENS4_6LayoutISC_NS5_IJNSA_ILi0EEESX_SX_EEEEENS5_IJNS4_10UnderscoreES10_S10_EEEEENS4_13SM90_TMA_LOADENS4_14ComposedLayoutINS4_7SwizzleILi1ELi4ELi3EEENS4_18smem_ptr_flag_bitsILi8EEENSW_INS5_IJNSA_ILi8EEESG_EEENS5_IJSG_SB_EEEEEEEvNS4_8identityES13_S1D_vS1E_EENS_8epilogue10collective18CollectiveEpilogueINS1G_23Sm100TmaWarpSpecializedILi1ELi1ELi48ELb0ELb0EEEJSH_NS5_IJNSW_ISE_SB_EENSW_ISF_SB_EEEEESI_SJ_SI_SJ_NS1G_6fusion15FusionCallbacksIS1K_NS1O_17LinearCombinationISI_fSI_fLNS_15FloatRoundStyleE2EEESH_S1N_JEEENS4_5SM1004TMEM4LOAD26SM100_TMEM_LOAD_32dp32b16xES13_NS14_INS15_ILi0ELi4ELi3EEES18_NSW_INS5_IJS19_NSA_ILi16EEEEEENS5_IJS1Z_SB_EEEEEEENS4_39AutoVectorizingCopyWithAssumedAlignmentILi128EEENS4_14SM90_TMA_STOREES23_S25_S25_EEEvvEEEEvNT_6ParamsE,"ax",@progbits
	.align	128
.text._ZN7cutlass13device_kernelINS_4gemm6kernel13GemmUniversalIN4cute5tupleIJiiiiEEENS1_10collective13CollectiveMmaINS1_35MainloopSm100TmaUmmaWarpSpecializedILi38ELi2ELi4ENS5_IJNS4_1CILi1EEESB_SB_EEEEENS5_IJNSA_ILi128EEENSA_ILi48EEENSA_ILi32EEEEEENS_12float_e4m3_tENS5_IJlSB_lEEESI_SJ_NS4_8TiledMMAINS4_8MMA_AtomIJNS4_10MMA_TraitsINS4_19SM100_MMA_F8F6F4_SSEJSI_SI_fSE_SF_NS4_17integral_constantINS4_4UMMA5MajorELSQ_0EEESR_NSO_INSP_7ScaleInELSS_0EEEST_EEEEEENS4_6LayoutISC_NS5_IJNSA_ILi0EEESX_SX_EEEEENS5_IJNS4_10UnderscoreES10_S10_EEEEENS4_13SM90_TMA_LOADENS4_14ComposedLayoutINS4_7SwizzleILi1ELi4ELi3EEENS4_18smem_ptr_flag_bitsILi8EEENSW_INS5_IJNSA_ILi8EEESG_EEENS5_IJSG_SB_EEEEEEEvNS4_8identityES13_S1D_vS1E_EENS_8epilogue10collective18CollectiveEpilogueINS1G_23Sm100TmaWarpSpecializedILi1ELi1ELi48ELb0ELb0EEEJSH_NS5_IJNSW_ISE_SB_EENSW_ISF_SB_EEEEESI_SJ_SI_SJ_NS1G_6fusion15FusionCallbacksIS1K_NS1O_17LinearCombinationISI_fSI_fLNS_15FloatRoundStyleE2EEESH_S1N_JEEENS4_5SM1004TMEM4LOAD26SM100_TMEM_LOAD_32dp32b16xES13_NS14_INS15_ILi0ELi4ELi3EEES18_NSW_INS5_IJS19_NSA_ILi16EEEEEENS5_IJS1Z_SB_EEEEEEENS4_39AutoVectorizingCopyWithAssumedAlignmentILi128EEENS4_14SM90_TMA_STOREES23_S25_S25_EEEvvEEEEvNT_6ParamsE:
        .type           _ZN7cutlass13device_kernelINS_4gemm6kernel13GemmUniversalIN4cute5tupleIJiiiiEEENS1_10collective13CollectiveMmaINS1_35MainloopSm100TmaUmmaWarpSpecializedILi38ELi2ELi4ENS5_IJNS4_1CILi1EEESB_SB_EEEEENS5_IJNSA_ILi128EEENSA_ILi48EEENSA_ILi32EEEEEENS_12float_e4m3_tENS5_IJlSB_lEEESI_SJ_NS4_8TiledMMAINS4_8MMA_AtomIJNS4_10MMA_TraitsINS4_19SM100_MMA_F8F6F4_SSEJSI_SI_fSE_SF_NS4_17integral_constantINS4_4UMMA5MajorELSQ_0EEESR_NSO_INSP_7ScaleInELSS_0EEEST_EEEEEENS4_6LayoutISC_NS5_IJNSA_ILi0EEESX_SX_EEEEENS5_IJNS4_10UnderscoreES10_S10_EEEEENS4_13SM90_TMA_LOADENS4_14ComposedLayoutINS4_7SwizzleILi1ELi4ELi3EEENS4_18smem_ptr_flag_bitsILi8EEENSW_INS5_IJNSA_ILi8EEESG_EEENS5_IJSG_SB_EEEEEEEvNS4_8identityES13_S1D_vS1E_EENS_8epilogue10collective18CollectiveEpilogueINS1G_23Sm100TmaWarpSpecializedILi1ELi1ELi48ELb0ELb0EEEJSH_NS5_IJNSW_ISE_SB_EENSW_ISF_SB_EEEEESI_SJ_SI_SJ_NS1G_6fusion15FusionCallbacksIS1K_NS1O_17LinearCombinationISI_fSI_fLNS_15FloatRoundStyleE2EEESH_S1N_JEEENS4_5SM1004TMEM4LOAD26SM100_TMEM_LOAD_32dp32b16xES13_NS14_INS15_ILi0ELi4ELi3EEES18_NSW_INS5_IJS19_NSA_ILi16EEEEEENS5_IJS1Z_SB_EEEEEEENS4_39AutoVectorizingCopyWithAssumedAlignmentILi128EEENS4_14SM90_TMA_STOREES23_S25_S25_EEEvvEEEEvNT_6ParamsE,@function
        .size           _ZN7cutlass13device_kernelINS_4gemm6kernel13GemmUniversalIN4cute5tupleIJiiiiEEENS1_10collective13CollectiveMmaINS1_35MainloopSm100TmaUmmaWarpSpecializedILi38ELi2ELi4ENS5_IJNS4_1CILi1EEESB_SB_EEEEENS5_IJNSA_ILi128EEENSA_ILi48EEENSA_ILi32EEEEEENS_12float_e4m3_tENS5_IJlSB_lEEESI_SJ_NS4_8TiledMMAINS4_8MMA_AtomIJNS4_10MMA_TraitsINS4_19SM100_MMA_F8F6F4_SSEJSI_SI_fSE_SF_NS4_17integral_constantINS4_4UMMA5MajorELSQ_0EEESR_NSO_INSP_7ScaleInELSS_0EEEST_EEEEEENS4_6LayoutISC_NS5_IJNSA_ILi0EEESX_SX_EEEEENS5_IJNS4_10UnderscoreES10_S10_EEEEENS4_13SM90_TMA_LOADENS4_14ComposedLayoutINS4_7SwizzleILi1ELi4ELi3EEENS4_18smem_ptr_flag_bitsILi8EEENSW_INS5_IJNSA_ILi8EEESG_EEENS5_IJSG_SB_EEEEEEEvNS4_8identityES13_S1D_vS1E_EENS_8epilogue10collective18CollectiveEpilogueINS1G_23Sm100TmaWarpSpecializedILi1ELi1ELi48ELb0ELb0EEEJSH_NS5_IJNSW_ISE_SB_EENSW_ISF_SB_EEEEESI_SJ_SI_SJ_NS1G_6fusion15FusionCallbacksIS1K_NS1O_17LinearCombinationISI_fSI_fLNS_15FloatRoundStyleE2EEESH_S1N_JEEENS4_5SM1004TMEM4LOAD26SM100_TMEM_LOAD_32dp32b16xES13_NS14_INS15_ILi0ELi4ELi3EEES18_NSW_INS5_IJS19_NSA_ILi16EEEEEENS5_IJS1Z_SB_EEEEEEENS4_39AutoVectorizingCopyWithAssumedAlignmentILi128EEENS4_14SM90_TMA_STOREES23_S25_S25_EEEvvEEEEvNT_6ParamsE,(.L_x_230 - _ZN7cutlass13device_kernelINS_4gemm6kernel13GemmUniversalIN4cute5tupleIJiiiiEEENS1_10collective13CollectiveMmaINS1_35MainloopSm100TmaUmmaWarpSpecializedILi38ELi2ELi4ENS5_IJNS4_1CILi1EEESB_SB_EEEEENS5_IJNSA_ILi128EEENSA_ILi48EEENSA_ILi32EEEEEENS_12float_e4m3_tENS5_IJlSB_lEEESI_SJ_NS4_8TiledMMAINS4_8MMA_AtomIJNS4_10MMA_TraitsINS4_19SM100_MMA_F8F6F4_SSEJSI_SI_fSE_SF_NS4_17integral_constantINS4_4UMMA5MajorELSQ_0EEESR_NSO_INSP_7ScaleInELSS_0EEEST_EEEEEENS4_6LayoutISC_NS5_IJNSA_ILi0EEESX_SX_EEEEENS5_IJNS4_10UnderscoreES10_S10_EEEEENS4_13SM90_TMA_LOADENS4_14ComposedLayoutINS4_7SwizzleILi1ELi4ELi3EEENS4_18smem_ptr_flag_bitsILi8EEENSW_INS5_IJNSA_ILi8EEESG_EEENS5_IJSG_SB_EEEEEEEvNS4_8identityES13_S1D_vS1E_EENS_8epilogue10collective18CollectiveEpilogueINS1G_23Sm100TmaWarpSpecializedILi1ELi1ELi48ELb0ELb0EEEJSH_NS5_IJNSW_ISE_SB_EENSW_ISF_SB_EEEEESI_SJ_SI_SJ_NS1G_6fusion15FusionCallbacksIS1K_NS1O_17LinearCombinationISI_fSI_fLNS_15FloatRoundStyleE2EEESH_S1N_JEEENS4_5SM1004TMEM4LOAD26SM100_TMEM_LOAD_32dp32b16xES13_NS14_INS15_ILi0ELi4ELi3EEES18_NSW_INS5_IJS19_NSA_ILi16EEEEEENS5_IJS1Z_SB_EEEEEEENS4_39AutoVectorizingCopyWithAssumedAlignmentILi128EEENS4_14SM90_TMA_STOREES23_S25_S25_EEEvvEEEEvNT_6ParamsE)
        .other          _ZN7cutlass13device_kernelINS_4gemm6kernel13GemmUniversalIN4cute5tupleIJiiiiEEENS1_10collective13CollectiveMmaINS1_35MainloopSm100TmaUmmaWarpSpecializedILi38ELi2ELi4ENS5_IJNS4_1CILi1EEESB_SB_EEEEENS5_IJNSA_ILi128EEENSA_ILi48EEENSA_ILi32EEEEEENS_12float_e4m3_tENS5_IJlSB_lEEESI_SJ_NS4_8TiledMMAINS4_8MMA_AtomIJNS4_10MMA_TraitsINS4_19SM100_MMA_F8F6F4_SSEJSI_SI_fSE_SF_NS4_17integral_constantINS4_4UMMA5MajorELSQ_0EEESR_NSO_INSP_7ScaleInELSS_0EEEST_EEEEEENS4_6LayoutISC_NS5_IJNSA_ILi0EEESX_SX_EEEEENS5_IJNS4_10UnderscoreES10_S10_EEEEENS4_13SM90_TMA_LOADENS4_14ComposedLayoutINS4_7SwizzleILi1ELi4ELi3EEENS4_18smem_ptr_flag_bitsILi8EEENSW_INS5_IJNSA_ILi8EEESG_EEENS5_IJSG_SB_EEEEEEEvNS4_8identityES13_S1D_vS1E_EENS_8epilogue10collective18CollectiveEpilogueINS1G_23Sm100TmaWarpSpecializedILi1ELi1ELi48ELb0ELb0EEEJSH_NS5_IJNSW_ISE_SB_EENSW_ISF_SB_EEEEESI_SJ_SI_SJ_NS1G_6fusion15FusionCallbacksIS1K_NS1O_17LinearCombinationISI_fSI_fLNS_15FloatRoundStyleE2EEESH_S1N_JEEENS4_5SM1004TMEM4LOAD26SM100_TMEM_LOAD_32dp32b16xES13_NS14_INS15_ILi0ELi4ELi3EEES18_NSW_INS5_IJS19_NSA_ILi16EEEEEENS5_IJS1Z_SB_EEEEEEENS4_39AutoVectorizingCopyWithAssumedAlignmentILi128EEENS4_14SM90_TMA_STOREES23_S25_S25_EEEvvEEEEvNT_6ParamsE,@"STO_CUDA_ENTRY STV_DEFAULT"
_ZN7cutlass13device_kernelINS_4gemm6kernel13GemmUniversalIN4cute5tupleIJiiiiEEENS1_10collective13CollectiveMmaINS1_35MainloopSm100TmaUmmaWarpSpecializedILi38ELi2ELi4ENS5_IJNS4_1CILi1EEESB_SB_EEEEENS5_IJNSA_ILi128EEENSA_ILi48EEENSA_ILi32EEEEEENS_12float_e4m3_tENS5_IJlSB_lEEESI_SJ_NS4_8TiledMMAINS4_8MMA_AtomIJNS4_10MMA_TraitsINS4_19SM100_MMA_F8F6F4_SSEJSI_SI_fSE_SF_NS4_17integral_constantINS4_4UMMA5MajorELSQ_0EEESR_NSO_INSP_7ScaleInELSS_0EEEST_EEEEEENS4_6LayoutISC_NS5_IJNSA_ILi0EEESX_SX_EEEEENS5_IJNS4_10UnderscoreES10_S10_EEEEENS4_13SM90_TMA_LOADENS4_14ComposedLayoutINS4_7SwizzleILi1ELi4ELi3EEENS4_18smem_ptr_flag_bitsILi8EEENSW_INS5_IJNSA_ILi8EEESG_EEENS5_IJSG_SB_EEEEEEEvNS4_8identityES13_S1D_vS1E_EENS_8epilogue10collective18CollectiveEpilogueINS1G_23Sm100TmaWarpSpecializedILi1ELi1ELi48ELb0ELb0EEEJSH_NS5_IJNSW_ISE_SB_EENSW_ISF_SB_EEEEESI_SJ_SI_SJ_NS1G_6fusion15FusionCallbacksIS1K_NS1O_17LinearCombinationISI_fSI_fLNS_15FloatRoundStyleE2EEESH_S1N_JEEENS4_5SM1004TMEM4LOAD26SM100_TMEM_LOAD_32dp32b16xES13_NS14_INS15_ILi0ELi4ELi3EEES18_NSW_INS5_IJS19_NSA_ILi16EEEEEENS5_IJS1Z_SB_EEEEEEENS4_39AutoVectorizingCopyWithAssumedAlignmentILi128EEENS4_14SM90_TMA_STOREES23_S25_S25_EEEvvEEEEvNT_6ParamsE:
[----:B------:R-:W1:Y:S01]  /*0000*/  LDC R1, c[0x0][0x37c] ;  /* 0x0000df00ff017b82 */ /* 0x000e620000000800 */
[----:B------:R-:W2:Y:S01]  /*0010*/  S2R R143, SR_TID.X ;  /* 0x00000000008f7919 */ /* 0x000ea20000002100 */
[----:B------:R-:W3:Y:S01]  /*0020*/  LDCU.64 UR4, c[0x0][0x890] ;  /* 0x00011200ff0477ac */ /* 0x000ee20008000a00 */
[----:B------:R-:W-:Y:S02]  /*0030*/  PRMT R128, RZ, 0x7610, R128 ;  /* 0x00007610ff807816 */ /* 0x000fe40000000080 */
[----:B------:R-:W-:Y:S01]  /*0040*/  ELECT P5, URZ, PT ;  /* 0x0000000000ff782f */ /* 0x000fe200038a0000 */
[----:B------:R-:W4:Y:S01]  /*0050*/  LDCU.64 UR44, c[0x0][0x358] ;  /* 0x00006b00ff2c77ac */ /* 0x000f220008000a00 */
[----:B---3--:R-:W-:-:S04]  /*0060*/  UISETP.NE.U32.AND UP0, UPT, UR4, URZ, UPT ;  /* 0x000000ff0400728c */ /* 0x008fc8000bf05070 */
[----:B------:R-:W-:Y:S01]  /*0070*/  UISETP.NE.AND.EX UP0, UPT, UR5, URZ, UPT, UP0 ;  /* 0x000000ff0500728c */ /* 0x000fe2000bf05300 */
[----:B--2---:R-:W-:-:S05]  /*0080*/  SHF.R.U32.HI R133, RZ, 0x5, R143 ;  /* 0x00000005ff857819 */ /* 0x004fca000001168f */
[----:B------:R-:W2:Y:S02]  /*0090*/  SHFL.IDX PT, R0, R133, RZ, 0x1f ;  /* 0x00001fff85007589 */ /* 0x000ea400000e0000 */
[----:B--2---:R-:W-:Y:S01]  /*00a0*/  R2UR UR8, R0 ;  /* 0x00000000000872ca */ /* 0x004fe200000e0000 */
[----:B-1--4-:R-:W-:-:S14]  /*00b0*/  BRA.U UP0, `(.L_x_0) ;  /* 0x00000001002c7547 */ /* 0x012fdc000b800000 */
[----:B------:R-:W1:Y:S02]  /*00c0*/  LDCU.64 UR6, c[0x0][0x888] ;  /* 0x00011100ff0677ac */ /* 0x000e640008000a00 */
[----:B-1----:R-:W-:-:S04]  /*00d0*/  UISETP.NE.U32.AND UP0, UPT, UR6, URZ, UPT ;  /* 0x000000ff0600728c */ /* 0x002fc8000bf05070 */
[----:B------:R-:W-:-:S09]  /*00e0*/  UISETP.NE.AND.EX UP0, UPT, UR7, URZ, UPT, UP0 ;  /* 0x000000ff0700728c */ /* 0x000fd2000bf05300 */
[----:B------:R-:W-:Y:S05]  /*00f0*/  BRA.U !UP0, `(.L_x_1) ;  /* 0x0000000108147547 */ /* 0x000fea000b800000 */
[----:B------:R-:W1:Y:S02]  /*0100*/  LDC.64 R2, c[0x0][0x888] ;  /* 0x00022200ff027b82 */ /* 0x000e640000000a00 */
[----:B-1----:R-:W2:Y:S01]  /*0110*/  LDG.E R0, desc[UR44][R2.64] ;  /* 0x0000002c02007981 */ /* 0x002ea2000c1e1900 */
[----:B------:R-:W-:Y:S01]  /*0120*/  HFMA2 R128, -RZ, RZ, 0, 5.9604644775390625e-08 ;  /* 0x00000001ff807431 */ /* 0x000fe200000001ff */
[----:B--2---:R-:W-:Y:S01]  /*0130*/  R2UR UR38, R0 ;  /* 0x00000000002672ca */ /* 0x004fe200000e0000 */
[----:B------:R-:W-:Y:S05]  /*0140*/  BRA `(.L_x_0) ;  /* 0x0000000000087947 */ /* 0x000fea0003800000 */
.L_x_1:
[----:B------:R-:W-:Y:S01]  /*0150*/  HFMA2 R128, -RZ, RZ, 0, 5.9604644775390625e-08 ;  /* 0x00000001ff807431 */ /* 0x000fe200000001ff */
[----:B------:R-:W1:Y:S02]  /*0160*/  LDCU UR38, c[0x0][0x880] ;  /* 0x00011000ff2677ac */ /* 0x000e640008000800 */
.L_x_0:
[----:B------:R-:W2:Y:S02]  /*0170*/  LDCU.64 UR6, c[0x0][0x8b0] ;  /* 0x00011600ff0677ac */ /* 0x000ea40008000a00 */
[----:B--2---:R-:W-:-:S04]  /*0180*/  UISETP.NE.U32.AND UP0, UPT, UR6, URZ, UPT ;  /* 0x000000ff0600728c */ /* 0x004fc8000bf05070 */
[----:B------:R-:W-:-:S09]  /*0190*/  UISETP.NE.AND.EX UP0, UPT, UR7, URZ, UPT, UP0 ;  /* 0x000000ff0700728c */ /* 0x000fd2000bf05300 */
[----:B------:R-:W-:Y:S05]  /*01a0*/  BRA.U UP0, `(.L_x_2) ;  /* 0x0000000100207547 */ /* 0x000fea000b800000 */
[----:B------:R-:W2:Y:S02]  /*01b0*/  LDCU.64 UR6, c[0x0][0x8a8] ;  /* 0x00011500ff0677ac */ /* 0x000ea40008000a00 */
[----:B--2---:R-:W-:-:S04]  /*01c0*/  UISETP.NE.U32.AND UP0, UPT, UR6, URZ, UPT ;  /* 0x000000ff0600728c */ /* 0x004fc8000bf05070 */
[----:B------:R-:W-:-:S09]  /*01d0*/  UISETP.NE.AND.EX UP0, UPT, UR7, URZ, UPT, UP0 ;  /* 0x000000ff0700728c */ /* 0x000fd2000bf05300 */
[----:B------:R-:W-:Y:S05]  /*01e0*/  BRA.U !UP0, `(.L_x_3) ;  /* 0x00000001080c7547 */ /* 0x000fea000b800000 */
[----:B------:R-:W2:Y:S02]  /*01f0*/  LDC.64 R64, c[0x0][0x8a8] ;  /* 0x00022a00ff407b82 */ /* 0x000ea40000000a00 */
[----:B--2---:R2:W5:Y:S01]  /*0200*/  LDG.E R64, desc[UR44][R64.64] ;  /* 0x0000002c40407981 */ /* 0x004562000c1e1900 */
[----:B------:R-:W-:Y:S05]  /*0210*/  BRA `(.L_x_2) ;  /* 0x0000000000047947 */ /* 0x000fea0003800000 */
.L_x_3:
[----:B------:R-:W3:Y:S02]  /*0220*/  LDC R64, c[0x0][0x8a0] ;  /* 0x00022800ff407b82 */ /* 0x000ee40000000800 */
.L_x_2:
[----:B------:R-:W-:Y:S01]  /*0230*/  IMAD.U32 R0, RZ, RZ, UR8 ;  /* 0x00000008ff007e24 */ /* 0x000fe2000f8e00ff */
[----:B------:R-:W-:Y:S04]  /*0240*/  BSSY.RECONVERGENT B0, `(.L_x_4) ;  /* 0x000000c000007945 */ /* 0x000fe80003800200 */
[C---:B------:R-:W-:Y:S02]  /*0250*/  ISETP.NE.OR P1, PT, R0.reuse, 0x1, !P5 ;  /* 0x000000010000780c */ /* 0x040fe40006f25670 */
[----:B------:R-:W-:-:S11]  /*0260*/  ISETP.NE.OR P0, PT, R0, 0x3, !P5 ;  /* 0x000000030000780c */ /* 0x000fd60006f05670 */
[----:B------:R-:W-:Y:S05]  /*0270*/  @P1 BRA `(.L_x_5) ;  /* 0x0000000000201947 */ /* 0x000fea0003800000 */
[----:B------:R-:W4:Y:S02]  /*0280*/  LDCU.64 UR6, c[0x0][0x348] ;  /* 0x00006900ff0677ac */ /* 0x000f240008000a00 */
[----:B----4-:R-:W-:Y:S02]  /*0290*/  UIADD3 UR10, UP1, UPT, UR6, 0x80, URZ ;  /* 0x00000080060a7890 */ /* 0x010fe4000ff3e0ff */
[----:B------:R-:W-:Y:S02]  /*02a0*/  UIADD3 UR6, UP0, UPT, UR6, 0x180, URZ ;  /* 0x0000018006067890 */ /* 0x000fe4000ff1e0ff */
[----:B------:R-:W-:Y:S02]  /*02b0*/  UIADD3.X UR11, UPT, UPT, URZ, UR7, URZ, UP1, !UPT ;  /* 0x00000007ff0b7290 */ /* 0x000fe40008ffe4ff */
[----:B------:R-:W-:-:S07]  /*02c0*/  UIADD3.X UR7, UPT, UPT, URZ, UR7, URZ, UP0, !UPT ;  /* 0x00000007ff077290 */ /* 0x000fce00087fe4ff */
[----:B------:R4:W-:Y:S02]  /*02d0*/  UTMACCTL.PF [UR10] ;  /* 0x000000000a0079b9 */ /* 0x0009e40008040000 */
[----:B------:R4:W-:Y:S02]  /*02e0*/  UTMACCTL.PF [UR6] ;  /* 0x00000000060079b9 */ /* 0x0009e40008040000 */
[----:B----4-:R-:W-:Y:S01]  /*02f0*/  NOP ;  /* 0x0000000000007918 */ /* 0x010fe20000000000 */
.L_x_5:
[----:B-1----:R-:W-:Y:S05]  /*0300*/  BSYNC.RECONVERGENT B0 ;  /* 0x0000000000007941 */ /* 0x002fea0003800200 */
.L_x_4:
[----:B------:R-:W-:Y:S04]  /*0310*/  BSSY.RECONVERGENT B0, `(.L_x_6) ;  /* 0x000000a000007945 */ /* 0x000fe80003800200 */
[----:B------:R-:W-:Y:S05]  /*0320*/  @P0 BRA `(.L_x_7) ;  /* 0x0000000000200947 */ /* 0x000fea0003800000 */
[----:B------:R-:W1:Y:S02]  /*0330*/  LDCU.64 UR6, c[0x0][0x348] ;  /* 0x00006900ff0677ac */ /* 0x000e640008000a00 */
[----:B-1----:R-:W-:Y:S02]  /*0340*/  UIADD3 UR10, UP1, UPT, UR6, 0x580, URZ ;  /* 0x00000580060a7890 */ /* 0x002fe4000ff3e0ff */
[----:B------:R-:W-:Y:S02]  /*0350*/  UIADD3 UR6, UP0, UPT, UR6, 0x680, URZ ;  /* 0x0000068006067890 */ /* 0x000fe4000ff1e0ff */
[----:B------:R-:W-:Y:S02]  /*0360*/  UIADD3.X UR11, UPT, UPT, URZ, UR7, URZ, UP1, !UPT ;  /* 0x00000007ff0b7290 */ /* 0x000fe40008ffe4ff */
[----:B------:R-:W-:-:S07]  /*0370*/  UIADD3.X UR7, UPT, UPT, URZ, UR7, URZ, UP0, !UPT ;  /* 0x00000007ff077290 */ /* 0x000fce00087fe4ff */
[----:B------:R1:W-:Y:S02]  /*0380*/  UTMACCTL.PF [UR10] ;  /* 0x000000000a0079b9 */ /* 0x0003e40008040000 */
[----:B------:R1:W-:Y:S02]  /*0390*/  UTMACCTL.PF [UR6] ;  /* 0x00000000060079b9 */ /* 0x0003e40008040000 */
[----:B-1----:R-:W-:Y:S01]  /*03a0*/  NOP ;  /* 0x0000000000007918 */ /* 0x002fe20000000000 */
.L_x_7:
[----:B------:R-:W-:Y:S05]  /*03b0*/  BSYNC.RECONVERGENT B0 ;  /* 0x0000000000007941 */ /* 0x000fea0003800200 */
.L_x_6:
[----:B------:R-:W1:Y:S01]  /*03c0*/  LDCU.64 UR6, c[0x0][0x888] ;  /* 0x00011100ff0677ac */ /* 0x000e620008000a00 */
[----:B------:R-:W-:Y:S02]  /*03d0*/  UISETP.EQ.U32.AND UP1, UPT, UR4, URZ, UPT ;  /* 0x000000ff0400728c */ /* 0x000fe4000bf22070 */
[----:B------:R-:W-:Y:S02]  /*03e0*/  UPLOP3.LUT UP2, UPT, UPT, UPT, UPT, 0x80, 0x8 ;  /* 0x000000000008789c */ /* 0x000fe40003f4f070 */
[----:B-1----:R-:W-:-:S04]  /*03f0*/  UISETP.NE.U32.AND UP0, UPT, UR6, URZ, UPT ;  /* 0x000000ff0600728c */ /* 0x002fc8000bf05070 */
[----:B------:R-:W-:-:S04]  /*0400*/  UISETP.NE.AND.EX UP0, UPT, UR7, URZ, UPT, UP0 ;  /* 0x000000ff0700728c */ /* 0x000fc8000bf05300 */
[----:B------:R-:W-:-:S04]  /*0410*/  UISETP.EQ.OR.EX UP3, UPT, UR5, URZ, !UP0, UP1 ;  /* 0x000000ff0500728c */ /* 0x000fc8000c762710 */
[----:B------:R-:W-:-:S05]  /*0420*/  UP2UR UR47, UPR, URZ, 0x8 ;  /* 0x00000008ff2f7883 */ /* 0x000fca0008000000 */
[----:B------:R-:W-:Y:S07]  /*0430*/  BRA.U !UP3, `(.L_x_8) ;  /* 0x000000010b207547 */ /* 0x000fee000b800000 */
[----:B------:R-:W-:Y:S01]  /*0440*/  UISETP.NE.U32.AND UP2, UPT, UR4, URZ, UPT ;  /* 0x000000ff0400728c */ /* 0x000fe2000bf45070 */
[----:B------:R-:W-:Y:S01]  /*0450*/  FSETP.NEU.AND P0, PT, RZ, UR38, PT ;  /* 0x00000026ff007c0b */ /* 0x000fe2000bf0d000 */
[----:B------:R-:W-:Y:S02]  /*0460*/  USEL UR4, URZ, 0xffffffff, UP0 ;  /* 0xffffffffff047887 */ /* 0x000fe40008000000 */
[----:B------:R-:W-:-:S10]  /*0470*/  UISETP.NE.AND.EX UP2, UPT, UR5, URZ, UPT, UP2 ;  /* 0x000000ff0500728c */ /* 0x000fd4000bf45320 */
[----:B------:R-:W-:Y:S01]  /*0480*/  VOTEU.ANY UP1, P0 ;  /* 0x0000000000ff7886 */ /* 0x000fe20000020100 */
[----:B------:R-:W-:-:S04]  /*0490*/  @!UP2 USEL UR4, URZ, 0xffffffff, UP1 ;  /* 0xffffffffff04a887 */ /* 0x000fc80008800000 */
[----:B------:R-:W-:-:S04]  /*04a0*/  ULOP3.LUT UR4, UR4, 0x1, URZ, 0xc0, !UPT ;  /* 0x0000000104047892 */ /* 0x000fc8000f8ec0ff */
[----:B------:R-:W-:-:S11]  /*04b0*/  UISETP.NE.U32.AND UP2, UPT, UR4, 0x1, UPT ;  /* 0x000000010400788c */ /* 0x000fd6000bf45070 */
.L_x_8:
[----:B------:R-:W1:Y:S01]  /*04c0*/  SHFL.IDX PT, R2, R133, RZ, 0x1f ;  /* 0x00001fff85027589 */ /* 0x000e6200000e0000 */
[----:B------:R-:W-:-:S04]  /*04d0*/  UISETP.NE.AND UP1, UPT, UR8, 0x2, UPT ;  /* 0x000000020800788c */ /* 0x000fc8000bf25270 */
[----:B------:R-:W-:Y:S01]  /*04e0*/  USEL UR6, URZ, 0x1, UP1 ;  /* 0x00000001ff067887 */ /* 0x000fe20008800000 */
[----:B-1----:R-:W-:-:S13]  /*04f0*/  ISETP.NE.AND P0, PT, R2, RZ, PT ;  /* 0x000000ff0200720c */ /* 0x002fda0003f05270 */
[----:B------:R-:W-:Y:S05]  /*0500*/  @P0 BRA `(.L_x_9) ;  /* 0x0000000400640947 */ /* 0x000fea0003800000 */
[----:B------:R-:W-:Y:S01]  /*0510*/  ELECT P0, URZ, PT ;  /* 0x0000000000ff782f */ /* 0x000fe20003800000 */
[----:B------:R-:W-:-:S12]  /*0520*/  BSSY.RECONVERGENT B0, `(.L_x_9) ;  /* 0x0000057000007945 */ /* 0x000fd80003800200 */
[----:B------:R-:W-:Y:S05]  /*0530*/  @!P0 BRA `(.L_x_10) ;  /* 0x0000000400548947 */ /* 0x000fea0003800000 */
[----:B------:R-:W1:Y:S01]  /*0540*/  S2UR UR5, SR_CgaCtaId ;  /* 0x00000000000579c3 */ /* 0x000e620000008800 */
[----:B------:R-:W-:Y:S01]  /*0550*/  UMOV UR7, 0x400 ;  /* 0x0000040000077882 */ /* 0x000fe20000000000 */
[----:B------:R-:W-:Y:S02]  /*0560*/  UMOV UR4, 0x1 ;  /* 0x0000000100047882 */ /* 0x000fe40000000000 */
[----:B------:R-:W-:-:S04]  /*0570*/  UIADD3 UR10, UPT, UPT, -UR4, 0x100000, URZ ;  /* 0x00100000040a7890 */ /* 0x000fc8000fffe1ff */
[----:B------:R-:W-:Y:S02]  /*0580*/  USHF.L.U32 UR11, UR10, 0xb, URZ ;  /* 0x0000000b0a0b7899 */ /* 0x000fe400080006ff */
[----:B------:R-:W-:Y:S02]  /*0590*/  USHF.L.U32 UR10, UR10, 0x1, URZ ;  /* 0x000000010a0a7899 */ /* 0x000fe400080006ff */
[----:B-1----:R-:W-:Y:S01]  /*05a0*/  ULEA UR5, UR5, UR7, 0x18 ;  /* 0x0000000705057291 */ /* 0x002fe2000f8ec0ff */
[----:B------:R-:W1:Y:S11]  /*05b0*/  FENCE.VIEW.ASYNC.S ;  /* 0x00000000000073c6 */ /* 0x000e760000000000 */
[----:B-1----:R1:W4:Y:S01]  /*05c0*/  SYNCS.EXCH.64 URZ, [UR5], UR10 ;  /* 0x0000000a05ff75b2 */ /* 0x0023220008000100 */
[----:B------:R1:W1:Y:S01]  /*05d0*/  SYNCS.EXCH.64 URZ, [UR5+0x130], UR10 ;  /* 0x0001300a05ff75b2 */ /* 0x0002620008000100 */
        /* <DEDUP_REMOVED lines=74> */
[----:B----4-:R-:W-:Y:S01]  /*0a80*/  NOP ;  /* 0x0000000000007918 */ /* 0x010fe20000000000 */
.L_x_10:
[----:B-1----:R-:W-:Y:S05]  /*0a90*/  BSYNC.RECONVERGENT B0 ;  /* 0x0000000000007941 */ /* 0x002fea0003800200 */
.L_x_9:
[----:B------:R-:W1:Y:S01]  /*0aa0*/  SHFL.IDX PT, R2, R133, RZ, 0x1f ;  /* 0x00001fff85027589 */ /* 0x000e6200000e0000 */
[----:B------:R-:W-:Y:S01]  /*0ab0*/  NOP ;  /* 0x0000000000007918 */ /* 0x000fe20000000000 */
[----:B-1----:R-:W-:-:S13]  /*0ac0*/  ISETP.NE.AND P0, PT, R2, 0x1, PT ;  /* 0x000000010200780c */ /* 0x002fda0003f05270 */
[----:B------:R-:W-:Y:S05]  /*0ad0*/  @P0 BRA `(.L_x_11) ;  /* 0x0000000000400947 */ /* 0x000fea0003800000 */
[----:B------:R-:W1:Y:S01]  /*0ae0*/  S2UR UR7, SR_CgaCtaId ;  /* 0x00000000000779c3 */ /* 0x000e620000008800 */
[----:B------:R-:W-:Y:S01]  /*0af0*/  UMOV UR9, 0x400 ;  /* 0x0000040000097882 */ /* 0x000fe20000000000 */
[----:B------:R-:W-:Y:S01]  /*0b00*/  UMOV UR5, 0x20 ;  /* 0x0000002000057882 */ /* 0x000fe20000000000 */
[----:B------:R-:W-:Y:S01]  /*0b10*/  UMOV UR4, 0x80 ;  /* 0x0000008000047882 */ /* 0x000fe20000000000 */
[----:B------:R-:W-:-:S04]  /*0b20*/  UIADD3 UR10, UPT, UPT, -UR5, 0x100000, URZ ;  /* 0x00100000050a7890 */ /* 0x000fc8000fffe1ff */
[----:B------:R-:W-:Y:S02]  /*0b30*/  USHF.L.U32 UR11, UR10, 0xb, URZ ;  /* 0x0000000b0a0b7899 */ /* 0x000fe400080006ff */
[----:B------:R-:W-:Y:S02]  /*0b40*/  USHF.L.U32 UR10, UR10, 0x1, URZ ;  /* 0x000000010a0a7899 */ /* 0x000fe400080006ff */
[----:B------:R-:W-:-:S04]  /*0b50*/  UIADD3 UR4, UPT, UPT, -UR4, 0x100000, URZ ;  /* 0x0010000004047890 */ /* 0x000fc8000fffe1ff */
[----:B------:R-:W-:Y:S02]  /*0b60*/  USHF.L.U32 UR5, UR4, 0xb, URZ ;  /* 0x0000000b04057899 */ /* 0x000fe400080006ff */
[----:B------:R-:W-:Y:S01]  /*0b70*/  USHF.L.U32 UR4, UR4, 0x1, URZ ;  /* 0x0000000104047899 */ /* 0x000fe200080006ff */
[----:B------:R-:W-:Y:S01]  /*0b80*/  ELECT P0, URZ, PT ;  /* 0x0000000000ff782f */ /* 0x000fe20003800000 */
[----:B-1----:R-:W-:Y:S01]  /*0b90*/  ULEA UR7, UR7, UR9, 0x18 ;  /* 0x0000000907077291 */ /* 0x002fe2000f8ec0ff */
[----:B------:R-:W1:Y:S11]  /*0ba0*/  FENCE.VIEW.ASYNC.S ;  /* 0x00000000000073c6 */ /* 0x000e760000000000 */
[----:B-1----:R1:W4:Y:S01]  /*0bb0*/  SYNCS.EXCH.64 URZ, [UR7+0x260], UR10 ;  /* 0x0002600a07ff75b2 */ /* 0x0023220008000100 */
[----:B------:R1:W1:Y:S01]  /*0bc0*/  SYNCS.EXCH.64 URZ, [UR7+0x268], UR4 ;  /* 0x0002680407ff75b2 */ /* 0x0002620008000100 */
[----:B------:R-:W-:Y:S01]  /*0bd0*/  NOP ;  /* 0x0000000000007918 */ /* 0x000fe20000000000 */
.L_x_11:
[----:B------:R-:W2:Y:S01]  /*0be0*/  SHFL.IDX PT, R2, R133, RZ, 0x1f ;  /* 0x00001fff85027589 */ /* 0x000ea200000e0000 */
[----:B------:R-:W-:Y:S01]  /*0bf0*/  NOP ;  /* 0x0000000000007918 */ /* 0x000fe20000000000 */
[----:B--2---:R-:W-:-:S13]  /*0c00*/  ISETP.NE.AND P0, PT, R2, 0x3, PT ;  /* 0x000000030200780c */ /* 0x004fda0003f05270 */
[----:B------:R-:W-:Y:S05]  /*0c10*/  @P0 BRA `(.L_x_12) ;  /* 0x0000000000300947 */ /* 0x000fea0003800000 */
[----:B-1----:R-:W1:Y:S01]  /*0c20*/  S2UR UR5, SR_CgaCtaId ;  /* 0x00000000000579c3 */ /* 0x002e620000008800 */
[----:B------:R-:W-:Y:S01]  /*0c30*/  UMOV UR7, 0x400 ;  /* 0x0000040000077882 */ /* 0x000fe20000000000 */
[----:B------:R-:W-:Y:S01]  /*0c40*/  UMOV UR4, 0x20 ;  /* 0x0000002000047882 */ /* 0x000fe20000000000 */
[----:B------:R-:W-:Y:S01]  /*0c50*/  ELECT P0, URZ, PT ;  /* 0x0000000000ff782f */ /* 0x000fe20003800000 */
[----:B------:R-:W-:-:S04]  /*0c60*/  UIADD3 UR10, UPT, UPT, -UR4, 0x100000, URZ ;  /* 0x00100000040a7890 */ /* 0x000fc8000fffe1ff */
[----:B------:R-:W-:Y:S02]  /*0c70*/  USHF.L.U32 UR11, UR10, 0xb, URZ ;  /* 0x0000000b0a0b7899 */ /* 0x000fe400080006ff */
[----:B------:R-:W-:Y:S02]  /*0c80*/  USHF.L.U32 UR10, UR10, 0x1, URZ ;  /* 0x000000010a0a7899 */ /* 0x000fe400080006ff */
[----:B-1----:R-:W-:Y:S01]  /*0c90*/  ULEA UR5, UR5, UR7, 0x18 ;  /* 0x0000000705057291 */ /* 0x002fe2000f8ec0ff */
[----:B------:R-:W1:Y:S11]  /*0ca0*/  FENCE.VIEW.ASYNC.S ;  /* 0x00000000000073c6 */ /* 0x000e760000000000 */
[----:B-1----:R2:W1:Y:S01]  /*0cb0*/  SYNCS.EXCH.64 URZ, [UR5+0x270], UR10 ;  /* 0x0002700a05ff75b2 */ /* 0x0024620008000100 */
[----:B------:R2:W1:Y:S02]  /*0cc0*/  SYNCS.EXCH.64 URZ, [UR5+0x278], UR10 ;  /* 0x0002780a05ff75b2 */ /* 0x0004640008000100 */
[----:B--2---:R-:W-:Y:S01]  /*0cd0*/  NOP ;  /* 0x0000000000007918 */ /* 0x004fe20000000000 */
.L_x_12:
[----:B------:R-:W2:Y:S01]  /*0ce0*/  SHFL.IDX PT, R2, R133, RZ, 0x1f ;  /* 0x00001fff85027589 */ /* 0x000ea200000e0000 */
[----:B------:R-:W-:Y:S01]  /*0cf0*/  NOP ;  /* 0x0000000000007918 */ /* 0x000fe20000000000 */
[----:B--2---:R-:W-:-:S13]  /*0d00*/  ISETP.NE.AND P0, PT, R2, 0x4, PT ;  /* 0x000000040200780c */ /* 0x004fda0003f05270 */
[----:B------:R-:W-:Y:S05]  /*0d10*/  @P0 BRA `(.L_x_13) ;  /* 0x00000000004c0947 */ /* 0x000fea0003800000 */
[----:B-1----:R-:W1:Y:S01]  /*0d20*/  S2UR UR5, SR_CgaCtaId ;  /* 0x00000000000579c3 */ /* 0x002e620000008800 */
[----:B------:R-:W-:Y:S01]  /*0d30*/  UMOV UR9, 0x100 ;  /* 0x0000010000097882 */ /* 0x000fe20000000000 */
[----:B------:R-:W-:Y:S01]  /*0d40*/  UMOV UR7, 0x400 ;  /* 0x0000040000077882 */ /* 0x000fe20000000000 */
[----:B------:R-:W-:Y:S01]  /*0d50*/  USEL UR9, UR9, 0xe0, UP2 ;  /* 0x000000e009097887 */ /* 0x000fe20009000000 */
[----:B------:R-:W-:Y:S01]  /*0d60*/  UMOV UR4, 0x1 ;  /* 0x0000000100047882 */ /* 0x000fe20000000000 */
[----:B------:R-:W-:Y:S01]  /*0d70*/  ELECT P0, URZ, PT ;  /* 0x0000000000ff782f */ /* 0x000fe20003800000 */
[----:B------:R-:W-:-:S04]  /*0d80*/  UIADD3 UR10, UPT, UPT, -UR4, 0x100000, URZ ;  /* 0x00100000040a7890 */ /* 0x000fc8000fffe1ff */
[----:B------:R-:W-:Y:S02]  /*0d90*/  USHF.L.U32 UR11, UR10, 0xb, URZ ;  /* 0x0000000b0a0b7899 */ /* 0x000fe400080006ff */
[----:B------:R-:W-:Y:S02]  /*0da0*/  USHF.L.U32 UR10, UR10, 0x1, URZ ;  /* 0x000000010a0a7899 */ /* 0x000fe400080006ff */
[----:B------:R-:W-:-:S04]  /*0db0*/  UIADD3 UR12, UPT, UPT, -UR9, 0x100000, URZ ;  /* 0x00100000090c7890 */ /* 0x000fc8000fffe1ff */
[----:B------:R-:W-:Y:S02]  /*0dc0*/  USHF.L.U32 UR13, UR12, 0xb, URZ ;  /* 0x0000000b0c0d7899 */ /* 0x000fe400080006ff */
[----:B------:R-:W-:Y:S02]  /*0dd0*/  USHF.L.U32 UR12, UR12, 0x1, URZ ;  /* 0x000000010c0c7899 */ /* 0x000fe400080006ff */
[----:B-1----:R-:W-:Y:S01]  /*0de0*/  ULEA UR5, UR5, UR7, 0x18 ;  /* 0x0000000705057291 */ /* 0x002fe2000f8ec0ff */
[----:B------:R-:W1:Y:S11]  /*0df0*/  FENCE.VIEW.ASYNC.S ;  /* 0x00000000000073c6 */ /* 0x000e760000000000 */
[----:B-1----:R2:W1:Y:S01]  /*0e00*/  SYNCS.EXCH.64 URZ, [UR5+0x280], UR10 ;  /* 0x0002800a05ff75b2 */ /* 0x0024620008000100 */
[----:B------:R2:W1:Y:S01]  /*0e10*/  SYNCS.EXCH.64 URZ, [UR5+0x290], UR12 ;  /* 0x0002900c05ff75b2 */ /* 0x0004620008000100 */
[----:B------:R2:W1:Y:S01]  /*0e20*/  SYNCS.EXCH.64 URZ, [UR5+0x288], UR10 ;  /* 0x0002880a05ff75b2 */ /* 0x0004620008000100 */
[----:B------:R2:W1:Y:S02]  /*0e30*/  SYNCS.EXCH.64 URZ, [UR5+0x298], UR12 ;  /* 0x0002980c05ff75b2 */ /* 0x0004640008000100 */
[----:B--2---:R-:W-:Y:S01]  /*0e40*/  NOP ;  /* 0x0000000000007918 */ /* 0x004fe20000000000 */
.L_x_13:
[----:B------:R-:W2:Y:S01]  /*0e50*/  SHFL.IDX PT, R2, R133, RZ, 0x1f ;  /* 0x00001fff85027589 */ /* 0x000ea200000e0000 */
[----:B------:R-:W-:Y:S01]  /*0e60*/  NOP ;  /* 0x0000000000007918 */ /* 0x000fe20000000000 */
[----:B--2---:R-:W-:-:S13]  /*0e70*/  ISETP.NE.AND P0, PT, R2, 0x5, PT ;  /* 0x000000050200780c */ /* 0x004fda0003f05270 */
[----:B------:R-:W-:Y:S05]  /*0e80*/  @P0 BRA `(.L_x_14) ;  /* 0x0000000000580947 */ /* 0x000fea0003800000 */
[----:B-1----:R-:W1:Y:S01]  /*0e90*/  S2UR UR7, SR_CgaCtaId ;  /* 0x00000000000779c3 */ /* 0x002e620000008800 */
        /* <DEDUP_REMOVED lines=12> */
[----:B-1----:R2:W1:Y:S01]  /*0f60*/  SYNCS.EXCH.64 URZ, [UR7+0x2a0], UR10 ;  /* 0x0002a00a07ff75b2 */ /* 0x0024620008000100 */
[----:B------:R2:W1:Y:S01]  /*0f70*/  SYNCS.EXCH.64 URZ, [UR7+0x2c0], UR4 ;  /* 0x0002c00407ff75b2 */ /* 0x0004620008000100 */
[----:B------:R2:W1:Y:S01]  /*0f80*/  SYNCS.EXCH.64 URZ, [UR7+0x2a8], UR10 ;  /* 0x0002a80a07ff75b2 */ /* 0x0004620008000100 */
[----:B------:R2:W1:Y:S01]  /*0f90*/  SYNCS.EXCH.64 URZ, [UR7+0x2c8], UR4 ;  /* 0x0002c80407ff75b2 */ /* 0x0004620008000100 */
[----:B------:R2:W1:Y:S01]  /*0fa0*/  SYNCS.EXCH.64 URZ, [UR7+0x2b0], UR10 ;  /* 0x0002b00a07ff75b2 */ /* 0x0004620008000100 */
[----:B------:R2:W1:Y:S01]  /*0fb0*/  SYNCS.EXCH.64 URZ, [UR7+0x2d0], UR4 ;  /* 0x0002d00407ff75b2 */ /* 0x0004620008000100 */
[----:B------:R2:W1:Y:S01]  /*0fc0*/  SYNCS.EXCH.64 URZ, [UR7+0x2b8], UR10 ;  /* 0x0002b80a07ff75b2 */ /* 0x0004620008000100 */
[----:B------:R2:W1:Y:S02]  /*0fd0*/  SYNCS.EXCH.64 URZ, [UR7+0x2d8], UR4 ;  /* 0x0002d80407ff75b2 */ /* 0x0004640008000100 */
[----:B--2---:R-:W-:Y:S01]  /*0fe0*/  NOP ;  /* 0x0000000000007918 */ /* 0x004fe20000000000 */
.L_x_14:
        /* <DEDUP_REMOVED lines=18> */
.L_x_15:
[----:B-1----:R-:W1:Y:S01]  /*1110*/  S2UR UR5, SR_CTAID.X ;  /* 0x00000000000579c3 */ /* 0x002e620000002500 */
[----:B------:R-:W-:-:S05]  /*1120*/  CS2R.32 R129, SR_CgaSize ;  /* 0x0000000000817805 */ /* 0x000fca0000008a00 */
[----:B------:R-:W-:-:S05]  /*1130*/  IMAD R129, R129, -0xa0, RZ ;  /* 0xffffff6081817824 */ /* 0x000fca00078e02ff */
[----:B------:R-:W-:-:S14]  /*1140*/  R2UR UR9, R129 ;  /* 0x00000000810972ca */ /* 0x000fdc00000e0000 */
[----:B------:R-:W2:Y:S01]  /*1150*/  LDCU UR9, c[0x0][UR9+0x2b0] ;  /* 0x00005600090977ac */ /* 0x000ea20008000800 */
[----:B------:R-:W-:Y:S01]  /*1160*/  NOP ;  /* 0x0000000000007918 */ /* 0x000fe20000000000 */
[----:B------:R-:W-:-:S05]  /*1170*/  CS2R.32 R129, SR_CgaSize ;  /* 0x0000000000817805 */ /* 0x000fca0000008a00 */
[----:B------:R-:W-:-:S05]  /*1180*/  IMAD R129, R129, -0xa0, RZ ;  /* 0xffffff6081817824 */ /* 0x000fca00078e02ff */
[----:B------:R-:W-:-:S14]  /*1190*/  R2UR UR7, R129 ;  /* 0x00000000810772ca */ /* 0x000fdc00000e0000 */
[----:B------:R-:W3:Y:S01]  /*11a0*/  LDCU UR7, c[0x0][UR7+0x2b4] ;  /* 0x00005680070777ac */ /* 0x000ee20008000800 */
[----:B------:R-:W4:Y:S08]  /*11b0*/  S2UR UR4, SR_CTAID.Y ;  /* 0x00000000000479c3 */ /* 0x000f300000002600 */
[----:B------:R-:W3:Y:S01]  /*11c0*/  LDC R9, c[0x0][0xb24] ;  /* 0x0002c900ff097b82 */ /* 0x000ee20000000800 */
[----:B-1----:R-:W-:-:S02]  /*11d0*/  I2FP.F32.U32 R5, UR5 ;  /* 0x0000000500057c45 */ /* 0x002fc40008201000 */
[----:B------:R-:W-:-:S05]  /*11e0*/  CS2R.32 R3, SR_CgaSize ;  /* 0x0000000000037805 */ /* 0x000fca0000008a00 */
[----:B------:R-:W-:-:S06]  /*11f0*/  IMAD R3, R3, -0xa0, RZ ;  /* 0xffffff6003037824 */ /* 0x000fcc00078e02ff */
[----:B------:R-:W1:Y:S01]  /*1200*/  LDC R3, c[0x0][R3+0x2a0] ;  /* 0x0000a80003037b82 */ /* 0x000e620000000800 */
[----:B------:R-:W-:Y:S01]  /*1210*/  MOV R129, UR5 ;  /* 0x0000000500817c02 */ /* 0x000fe20008000f00 */
[----:B--2---:R-:W-:Y:S01]  /*1220*/  FMUL R5, R5, UR9 ;  /* 0x0000000905057c20 */ /* 0x004fe20008400000 */
[----:B----4-:R-:W-:Y:S02]  /*1230*/  I2FP.F32.U32 R4, UR4 ;  /* 0x0000000400047c45 */ /* 0x010fe40008201000 */
[----:B------:R-:W-:-:S05]  /*1240*/  CS2R.32 R2, SR_CgaSize ;  /* 0x0000000000027805 */ /* 0x000fca0000008a00 */
[----:B------:R-:W-:-:S06]  /*1250*/  IMAD R2, R2, -0xa0, RZ ;  /* 0xffffff6002027824 */ /* 0x000fcc00078e02ff */
[----:B------:R-:W2:Y:S01]  /*1260*/  LDC R2, c[0x0][R2+0x2a4] ;  /* 0x0000a90002027b82 */ /* 0x000ea20000000800 */
[----:B------:R-:W4:Y:S01]  /*1270*/  F2I.U32.TRUNC.NTZ R122, R5 ;  /* 0x00000005007a7305 */ /* 0x000f22000020f000 */
[----:B------:R-:W-:Y:S01]  /*1280*/  MOV R123, UR4 ;  /* 0x00000004007b7c02 */ /* 0x000fe20008000f00 */
[----:B---3--:R-:W-:-:S05]  /*1290*/  FMUL R4, R4, UR7 ;  /* 0x0000000704047c20 */ /* 0x008fca0008400000 */
[----:B------:R-:W-:Y:S01]  /*12a0*/  BAR.SYNC.DEFER_BLOCKING 0x0 ;  /* 0x0000000000007b1d */ /* 0x000fe20000010000 */
[----:B------:R-:W-:-:S05]  /*12b0*/  ISETP.GE.AND P0, PT, R9, 0x1, PT ;  /* 0x000000010900780c */ /* 0x000fca0003f06270 */
[----:B------:R-:W3:Y:S02]  /*12c0*/  F2I.U32.TRUNC.NTZ R115, R4 ;  /* 0x0000000400737305 */ /* 0x000ee4000020f000 */
[----:B------:R-:W2:Y:S01]  /*12d0*/  S2UR UR36, SR_CTAID.Z ;  /* 0x00000000002479c3 */ /* 0x000ea20000002700 */
[----:B----4-:R-:W-:-:S05]  /*12e0*/  IADD3 R122, PT, PT, -R122, RZ, RZ ;  /* 0x000000ff7a7a7210 */ /* 0x010fca0007ffe1ff */
[----:B-1----:R-:W-:Y:S01]  /*12f0*/  IMAD R122, R3, R122, UR5 ;  /* 0x00000005037a7e24 */ /* 0x002fe2000f8e027a */
[----:B---3--:R-:W-:-:S05]  /*1300*/  IADD3 R115, PT, PT, -R115, RZ, RZ ;  /* 0x000000ff73737210 */ /* 0x008fca0007ffe1ff */
[----:B--2---:R-:W-:Y:S01]  /*1310*/  IMAD R115, R2, R115, UR4 ;  /* 0x0000000402737e24 */ /* 0x004fe2000f8e0273 */
[----:B------:R-:W-:Y:S06]  /*1320*/  @!P0 BRA `(.L_x_16) ;  /* 0x0000000000b88947 */ /* 0x000fec0003800000 */
[----:B------:R-:W1:Y:S01]  /*1330*/  LDC.64 R4, c[0x0][0xb18] ;  /* 0x0002c600ff047b82 */ /* 0x000e620000000a00 */
[----:B------:R-:W-:-:S07]  /*1340*/  ISETP.NE.AND P0, PT, R9, 0x1, PT ;  /* 0x000000010900780c */ /* 0x000fce0003f05270 */
[----:B------:R-:W2:Y:S08]  /*1350*/  LDC R10, c[0x0][0xb0c] ;  /* 0x0002c300ff0a7b82 */ /* 0x000eb00000000800 */
[----:B------:R-:W3:Y:S08]  /*1360*/  LDC R11, c[0x0][0x370] ;  /* 0x0000dc00ff0b7b82 */ /* 0x000ef00000000800 */
[----:B------:R-:W4:Y:S01]  /*1370*/  LDC R12, c[0x0][0x374] ;  /* 0x0000dd00ff0c7b82 */ /* 0x000f220000000800 */
[----:B-1----:R-:W-:-:S07]  /*1380*/  ISETP.NE.AND P1, PT, R4, 0x1, PT ;  /* 0x000000010400780c */ /* 0x002fce0003f25270 */
[----:B------:R-:W3:Y:S01]  /*1390*/  LDC.64 R6, c[0x0][0xb10] ;  /* 0x0002c400ff067b82 */ /* 0x000ee20000000a00 */
[----:B--2---:R-:W-:-:S07]  /*13a0*/  ISETP.NE.AND P2, PT, R10, 0x1, PT ;  /* 0x000000010a00780c */ /* 0x004fce0003f45270 */
[----:B------:R-:W1:Y:S08]  /*13b0*/  LDC R8, c[0x0][0xb20] ;  /* 0x0002c800ff087b82 */ /* 0x000e700000000800 */
[----:B------:R-:W2:Y:S01]  /*13c0*/  LDC.64 R2, c[0x0][0xb28] ;  /* 0x0002ca00ff027b82 */ /* 0x000ea20000000a00 */
[----:B----4-:R-:W-:-:S04]  /*13d0*/  IMAD.HI.U32 R13, R12, R5, RZ ;  /* 0x000000050c0d7227 */ /* 0x010fc800078e00ff */
[----:B------:R-:W-:-:S04]  /*13e0*/  IMAD.HI.U32 R5, R123, R5, RZ ;  /* 0x000000057b057227 */ /* 0x000fc800078e00ff */
[----:B---3--:R-:W-:-:S04]  /*13f0*/  IMAD.HI.U32 R14, R11, R6, RZ ;  /* 0x000000060b0e7227 */ /* 0x008fc800078e00ff */
[----:B------:R-:W-:Y:S01]  /*1400*/  IMAD.HI.U32 R16, R129, R6, RZ ;  /* 0x0000000681107227 */ /* 0x000fe200078e00ff */
[-C--:B------:R-:W-:Y:S02]  /*1410*/  @P2 SHF.R.U32.HI R11, RZ, R7.reuse, R14 ;  /* 0x00000007ff0b2219 */ /* 0x080fe4000001160e */
[-C--:B-1----:R-:W-:Y:S02]  /*1420*/  @P1 SHF.R.U32.HI R12, RZ, R8.reuse, R13 ;  /* 0x00000008ff0c1219 */ /* 0x082fe4000001160d */
[----:B------:R-:W-:Y:S02]  /*1430*/  SHF.R.U32.HI R8, RZ, R8, R5 ;  /* 0x00000008ff087219 */ /* 0x000fe40000011605 */
[----:B------:R-:W-:Y:S02]  /*1440*/  SHF.R.U32.HI R16, RZ, R7, R16 ;  /* 0x00000007ff107219 */ /* 0x000fe40000011610 */
[----:B------:R-:W-:Y:S01]  /*1450*/  SEL R5, R123, R8, !P1 ;  /* 0x000000087b057207 */ /* 0x000fe20004800000 */
[----:B--2---:R-:W-:Y:S01]  /*1460*/  IMAD.HI.U32 R14, R12, R2, RZ ;  /* 0x000000020c0e7227 */ /* 0x004fe200078e00ff */
[----:B------:R-:W-:-:S03]  /*1470*/  SEL R7, R129, R16, !P2 ;  /* 0x0000001081077207 */ /* 0x000fc60005000000 */
[----:B------:R-:W-:Y:S01]  /*1480*/  IMAD.HI.U32 R6, R11, R2, RZ ;  /* 0x000000020b067227 */ /* 0x000fe200078e00ff */
[----:B------:R-:W-:-:S04]  /*1490*/  @P0 SHF.R.U32.HI R12, RZ, R3, R14 ;  /* 0x00000003ff0c0219 */ /* 0x000fc8000001160e */
[----:B------:R-:W-:Y:S01]  /*14a0*/  @P0 SHF.R.U32.HI R11, RZ, R3, R6 ;  /* 0x00000003ff0b0219 */ /* 0x000fe20000011606 */
[----:B------:R-:W-:-:S04]  /*14b0*/  IMAD R12, R12, R9, RZ ;  /* 0x000000090c0c7224 */ /* 0x000fc800078e02ff */
[----:B------:R-:W-:Y:S01]  /*14c0*/  IMAD R6, R11, R9, RZ ;  /* 0x000000090b067224 */ /* 0x000fe200078e02ff */
[----:B------:R-:W-:-:S04]  /*14d0*/  ISETP.GE.AND P1, PT, R5, R12, PT ;  /* 0x0000000c0500720c */ /* 0x000fc80003f26270 */
[----:B------:R-:W-:Y:S01]  /*14e0*/  ISETP.GE.OR P1, PT, R7, R6, P1 ;  /* 0x000000060700720c */ /* 0x000fe20000f26670 */
[----:B------:R-:W-:-:S05]  /*14f0*/  IMAD.HI.U32 R6, R5, R2, RZ ;  /* 0x0000000205067227 */ /* 0x000fca00078e00ff */
[----:B------:R-:W-:-:S04]  /*1500*/  SHF.R.U32.HI R6, RZ, R3, R6 ;  /* 0x00000003ff067219 */ /* 0x000fc80000011606 */
[----:B------:R-:W-:-:S03]  /*1510*/  SEL R6, R5, R6, !P0 ;  /* 0x0000000605067207 */ /* 0x000fc60004000000 */
[----:B------:R-:W-:Y:S01]  /*1520*/  @!P1 IMAD.HI.U32 R8, R7, R2, RZ ;  /* 0x0000000207089227 */ /* 0x000fe200078e00ff */
[----:B------:R-:W-:-:S04]  /*1530*/  IADD3 R2, PT, PT, -R6, RZ, RZ ;  /* 0x000000ff06027210 */ /* 0x000fc80007ffe1ff */
[----:B------:R-:W-:Y:S01]  /*1540*/  @!P1 SHF.R.U32.HI R8, RZ, R3, R8 ;  /* 0x00000003ff089219 */ /* 0x000fe20000011608 */
[----:B------:R-:W-:-:S03]  /*1550*/  IMAD R2, R9, R2, R5 ;  /* 0x0000000209027224 */ /* 0x000fc600078e0205 */
[----:B------:R-:W-:Y:S02]  /*1560*/  @!P1 SEL R3, R7, R8, !P0 ;  /* 0x0000000807039207 */ /* 0x000fe40004000000 */
[----:B------:R-:W-:-:S03]  /*1570*/  IADD3 R8, PT, PT, -R5, RZ, RZ ;  /* 0x000000ff05087210 */ /* 0x000fc60007ffe1ff */
[--C-:B------:R-:W-:Y:S02]  /*1580*/  @!P1 IMAD.IADD R6, R6, 0x1, -R3.reuse ;  /* 0x0000000106069824 */ /* 0x100fe400078e0a03 */
[----:B------:R-:W-:Y:S01]  /*1590*/  @!P1 IMAD R3, R2, R11, R3 ;  /* 0x0000000b02039224 */ /* 0x000fe200078e0203 */
[----:B------:R-:W-:Y:S01]  /*15a0*/  IADD3 R2, PT, PT, -R7, RZ, RZ ;  /* 0x000000ff07027210 */ /* 0x000fe20007ffe1ff */
[----:B------:R-:W-:Y:S02]  /*15b0*/  @!P1 IMAD R5, R6, R9, R7 ;  /* 0x0000000906059224 */ /* 0x000fe400078e0207 */
[----:B------:R-:W-:Y:S02]  /*15c0*/  IMAD R8, R4, R8, R123 ;  /* 0x0000000804087224 */ /* 0x000fe400078e027b */
[----:B------:R-:W-:Y:S02]  /*15d0*/  @!P1 IMAD.MOV.U32 R7, RZ, RZ, R3 ;  /* 0x000000ffff079224 */ /* 0x000fe400078e0003 */
[----:B------:R-:W-:-:S02]  /*15e0*/  IMAD R2, R10, R2, R129 ;  /* 0x000000020a027224 */ /* 0x000fc400078e0281 */
[----:B------:R-:W-:Y:S02]  /*15f0*/  IMAD R123, R5, R4, R8 ;  /* 0x00000004057b7224 */ /* 0x000fe400078e0208 */
[----:B------:R-:W-:Y:S02]  /*1600*/  IMAD R129, R7, R10, R2 ;  /* 0x0000000a07817224 */ /* 0x000fe400078e0202 */
.L_x_16:
[----:B------:R-:W1:Y:S01]  /*1610*/  LDCU UR4, c[0x0][0xb30] ;  /* 0x00016600ff0477ac */ /* 0x000e620008000800 */
[----:B------:R-:W2:Y:S08]  /*1620*/  S2UR UR37, SR_CgaCtaId ;  /* 0x00000000002579c3 */ /* 0x000eb00000008800 */
[----:B------:R-:W3:Y:S01]  /*1630*/  LDC R60, c[0x0][0xb24] ;  /* 0x0002c900ff3c7b82 */ /* 0x000ee20000000800 */
[----:B-1----:R-:W-:-:S09]  /*1640*/  UISETP.NE.AND UP1, UPT, UR4, 0x1, UPT ;  /* 0x000000010400788c */ /* 0x002fd2000bf25270 */
[----:B--2---:R-:W-:Y:S05]  /*1650*/  BRA.U UP1, `(.L_x_17) ;  /* 0x0000000101407547 */ /* 0x004fea000b800000 */
[----:B------:R-:W1:Y:S08]  /*1660*/  LDC.64 R4, c[0x0][0xb10] ;  /* 0x0002c400ff047b82 */ /* 0x000e700000000a00 */
[----:B------:R-:W2:Y:S08]  /*1670*/  LDC.64 R2, c[0x0][0xb18] ;  /* 0x0002c600ff027b82 */ /* 0x000eb00000000a00 */
[----:B------:R-:W4:Y:S08]  /*1680*/  LDC R6, c[0x0][0xb20] ;  /* 0x0002c800ff067b82 */ /* 0x000f300000000800 */
[----:B------:R-:W3:Y:S01]  /*1690*/  LDC R8, c[0x0][0xb0c] ;  /* 0x0002c300ff087b82 */ /* 0x000ee20000000800 */
[----:B-1----:R-:W-:-:S05]  /*16a0*/  IMAD.HI.U32 R4, R129, R4, RZ ;  /* 0x0000000481047227 */ /* 0x002fca00078e00ff */
[----:B------:R-:W-:Y:S01]  /*16b0*/  SHF.R.U32.HI R4, RZ, R5, R4 ;  /* 0x00000005ff047219 */ /* 0x000fe20000011604 */
[----:B--2---:R-:W-:Y:S01]  /*16c0*/  IMAD.HI.U32 R3, R123, R3, RZ ;  /* 0x000000037b037227 */ /* 0x004fe200078e00ff */
[----:B------:R-:W-:-:S04]  /*16d0*/  ISETP.NE.AND P0, PT, R2, 0x1, PT ;  /* 0x000000010200780c */ /* 0x000fc80003f05270 */
[----:B----4-:R-:W-:-:S04]  /*16e0*/  SHF.R.U32.HI R6, RZ, R6, R3 ;  /* 0x00000006ff067219 */ /* 0x010fc80000011603 */
[----:B------:R-:W-:Y:S02]  /*16f0*/  SEL R3, R123, R6, !P0 ;  /* 0x000000067b037207 */ /* 0x000fe40004000000 */
[----:B---3--:R-:W-:-:S04]  /*1700*/  ISETP.NE.AND P1, PT, R8, 0x1, PT ;  /* 0x000000010800780c */ /* 0x008fc80003f25270 */
[----:B------:R-:W-:-:S05]  /*1710*/  SEL R4, R129, R4, !P1 ;  /* 0x0000000481047207 */ /* 0x000fca0004800000 */
[----:B------:R-:W-:Y:S02]  /*1720*/  IMAD.IADD R5, R3, 0x1, -R4 ;  /* 0x0000000103057824 */ /* 0x000fe400078e0a04 */
[----:B------:R-:W-:Y:S02]  /*1730*/  IMAD.IADD R3, R4, 0x1, -R3 ;  /* 0x0000000104037824 */ /* 0x000fe400078e0a03 */
[----:B------:R-:W-:Y:S02]  /*1740*/  IMAD R129, R5, R8, R129 ;  /* 0x0000000805817224 */ /* 0x000fe400078e0281 */
[----:B------:R-:W-:Y:S02]  /*1750*/  IMAD R123, R3, R2, R123 ;  /* 0x00000002037b7224 */ /* 0x000fe400078e027b */
.L_x_17:
[----:B------:R-:W-:Y:S01]  /*1760*/  BAR.SYNC.DEFER_BLOCKING 0x0 ;  /* 0x0000000000007b1d */ /* 0x000fe20000010000 */
[----:B------:R-:W-:Y:S01]  /*1770*/  UISETP.NE.AND UP1, UPT, UR8, 0x2, UPT ;  /* 0x000000020800788c */ /* 0x000fe2000bf25270 */
[----:B------:R-:W-:Y:S02]  /*1780*/  ISETP.NE.OR P5, PT, R0, 0x2, !P5 ;  /* 0x000000020000780c */ /* 0x000fe40006fa5670 */
[----:B------:R-:W-:-:S06]  /*1790*/  LOP3.LUT R0, R143, 0x1f, RZ, 0xc0, !PT ;  /* 0x0000001f8f007812 */ /* 0x000fcc00078ec0ff */
[----:B------:R-:W-:Y:S05]  /*17a0*/  BRA.U UP1, `(.L_x_18) ;  /* 0x0000002501247547 */ /* 0x000fea000b800000 */
[----:B------:R-:W1:Y:S01]  /*17b0*/  LDCU UR15, c[0x0][0x38c] ;  /* 0x00007180ff0f77ac */ /* 0x000e620008000800 */
[----:B------:R-:W2:Y:S01]  /*17c0*/  LDC R9, c[0x0][0x370] ;  /* 0x0000dc00ff097b82 */ /* 0x000ea20000000800 */
[----:B------:R-:W-:Y:S01]  /*17d0*/  PLOP3.LUT P1, PT, PT, PT, UP2, 0x80, 0x8 ;  /* 0x000000000008781c */ /* 0x000fe20003f2f028 */
[----:B------:R-:W-:Y:S01]  /*17e0*/  IMAD.MOV.U32 R15, RZ, RZ, 0x1 ;  /* 0x00000001ff0f7424 */ /* 0x000fe200078e00ff */
[----:B------:R-:W-:Y:S01]  /*17f0*/  ISETP.EQ.OR P4, PT, R0, RZ, P5 ;  /* 0x000000ff0000720c */ /* 0x000fe20002f82670 */
[----:B------:R-:W-:Y:S01]  /*1800*/  IMAD.MOV.U32 R14, RZ, RZ, RZ ;  /* 0x000000ffff0e7224 */ /* 0x000fe200078e00ff */
[----:B------:R-:W-:Y:S02]  /*1810*/  PLOP3.LUT P1, PT, P1, PT, PT, 0x8, 0x80 ;  /* 0x000000000080781c */ /* 0x000fe40000f2e170 */
[----:B------:R-:W-:Y:S01]  /*1820*/  CS2R R12, SRZ ;  /* 0x00000000000c7805 */ /* 0x000fe2000001ff00 */
[----:B------:R-:W-:Y:S01]  /*1830*/  IMAD.MOV.U32 R10, RZ, RZ, 0x1 ;  /* 0x00000001ff0a7424 */ /* 0x000fe200078e00ff */
[----:B------:R-:W4:Y:S01]  /*1840*/  LDC R8, c[0x0][0x374] ;  /* 0x0000dd00ff087b82 */ /* 0x000f220000000800 */
[----:B------:R-:W2:Y:S01]  /*1850*/  LDCU.64 UR24, c[0x0][0x348] ;  /* 0x00006900ff1877ac */ /* 0x000ea20008000a00 */
[----:B------:R-:W-:Y:S01]  /*1860*/  UMOV UR13, URZ ;  /* 0x000000ff000d7c82 */ /* 0x000fe20008000000 */
[----:B-1----:R-:W-:-:S04]  /*1870*/  UIADD3 UR5, UPT, UPT, UR15, 0x1f, URZ ;  /* 0x0000001f0f057890 */ /* 0x002fc8000fffe0ff */
[----:B------:R-:W-:-:S04]  /*1880*/  USHF.R.S32.HI UR4, URZ, 0x1f, UR5 ;  /* 0x0000001fff047899 */ /* 0x000fc80008011405 */
[----:B------:R-:W-:-:S04]  /*1890*/  ULEA.HI UR4, UR4, UR5, URZ, 0x5 ;  /* 0x0000000504047291 */ /* 0x000fc8000f8f28ff */
[----:B------:R-:W-:Y:S02]  /*18a0*/  USHF.R.S32.HI UR22, URZ, 0x5, UR4 ;  /* 0x00000005ff167899 */ /* 0x000fe40008011404 */
[----:B------:R-:W-:Y:S02]  /*18b0*/  UIADD3 UR4, UPT, UPT, UR15, -0x1, URZ ;  /* 0xffffffff0f047890 */ /* 0x000fe4000fffe0ff */
[----:B------:R-:W-:Y:S02]  /*18c0*/  UISETP.LT.U32.AND UP0, UPT, UR22, 0x26, UPT ;  /* 0x000000261600788c */ /* 0x000fe4000bf01070 */
[----:B------:R-:W-:Y:S02]  /*18d0*/  UISETP.GE.U32.AND UP1, UPT, UR4, -0x3f, UPT ;  /* 0xffffffc10400788c */ /* 0x000fe4000bf26070 */
[----:B------:R-:W-:Y:S02]  /*18e0*/  USEL UR21, UR22, 0x26, UP0 ;  /* 0x0000002616157887 */ /* 0x000fe40008000000 */
[----:B------:R-:W-:-:S02]  /*18f0*/  UIADD3 UR15, UPT, UPT, UR15, 0x3e, URZ ;  /* 0x0000003e0f0f7890 */ /* 0x000fc4000fffe0ff */
[----:B------:R-:W-:Y:S02]  /*1900*/  UIADD3 UR7, UPT, UPT, UR21, -0x1, URZ ;  /* 0xffffffff15077890 */ /* 0x000fe4000fffe0ff */
[----:B------:R-:W-:-:S03]  /*1910*/  UIADD3 UR14, UPT, UPT, UR22, -UR21, URZ ;  /* 0x80000015160e7290 */ /* 0x000fc6000fffe0ff */
[----:B------:R-:W-:-:S04]  /*1920*/  @UP1 UIADD3 UR7, UPT, UPT, UR21, URZ, URZ ;  /* 0x000000ff15071290 */ /* 0x000fc8000fffe0ff */
[----:B--2---:R-:W-:-:S12]  /*1930*/  UIADD3 UR7, UPT, UPT, UR7, 0x1, URZ ;  /* 0x0000000107077890 */ /* 0x004fd8000fffe0ff */
.L_x_36:
[----:B------:R-:W-:Y:S01]  /*1940*/  UISETP.NE.AND UP0, UPT, UR37, URZ, UPT ;  /* 0x000000ff2500728c */ /* 0x000fe2000bf05270 */
[----:B------:R-:W1:Y:S08]  /*1950*/  S2UR UR37, SR_CgaCtaId ;  /* 0x00000000002579c3 */ /* 0x000e700000008800 */
[----:B------:R-:W-:Y:S05]  /*1960*/  BRA.U UP0, `(.L_x_19) ;  /* 0x0000000100347547 */ /* 0x000fea000b800000 */
[----:B------:R-:W2:Y:S01]  /*1970*/  S2R R2, SR_CgaCtaId ;  /* 0x0000000000027919 */ /* 0x000ea20000008800 */
[----:B------:R-:W-:-:S04]  /*1980*/  MOV R3, 0x400 ;  /* 0x0000040000037802 */ /* 0x000fc80000000f00 */
[----:B--2---:R-:W-:Y:S02]  /*1990*/  LEA R3, R2, R3, 0x18 ;  /* 0x0000000302037211 */ /* 0x004fe400078ec0ff */
[----:B------:R-:W-:-:S03]  /*19a0*/  SHF.L.U32 R2, R10, 0x1f, RZ ;  /* 0x0000001f0a027819 */ /* 0x000fc600000006ff */
[----:B------:R-:W-:-:S04]  /*19b0*/  IMAD R3, R12, 0x8, R3 ;  /* 0x000000080c037824 */ /* 0x000fc800078e0203 */
[----:B------:R-:W2:Y:S02]  /*19c0*/  SYNCS.PHASECHK.TRANS64.TRYWAIT P0, [R3+URZ+0x2f0], R2 ;  /* 0x0002f002030075a7 */ /* 0x000ea400080011ff */
[----:B--2---:R-:W-:Y:S05]  /*19d0*/  @!P0 BRA `(.L_x_20) ;  /* 0x0000006000a48947 */ /* 0x004fea0003800000 */
.L_x_127:
[----:B------:R-:W-:Y:S01]  /*19e0*/  VIADD R12, R12, 0x1 ;  /* 0x000000010c0c7836 */ /* 0x000fe20000000000 */
[----:B------:R2:W-:Y:S04]  /*19f0*/  SYNCS.ARRIVE.TRANS64.A1T0 RZ, [R3+URZ+0x2e0], RZ ;  /* 0x0002e0ff03ff79a7 */ /* 0x0005e800081000ff */
[----:B------:R-:W-:-:S04]  /*1a00*/  ISETP.NE.AND P0, PT, R12, 0x2, PT ;  /* 0x000000020c00780c */ /* 0x000fc80003f05270 */
[----:B------:R-:W-:Y:S02]  /*1a10*/  SEL R12, R12, RZ, P0 ;  /* 0x000000ff0c0c7207 */ /* 0x000fe40000000000 */
[----:B--2---:R-:W-:-:S04]  /*1a20*/  SEL R3, RZ, 0x1, P0 ;  /* 0x00000001ff037807 */ /* 0x004fc80000000000 */
[----:B------:R-:W-:-:S07]  /*1a30*/  LOP3.LUT R10, R10, R3, RZ, 0x3c, !PT ;  /* 0x000000030a0a7212 */ /* 0x000fce00078e3cff */
.L_x_19:
[----:B------:R-:W-:Y:S01]  /*1a40*/  UMOV UR4, 0x400 ;  /* 0x0000040000047882 */ /* 0x000fe20000000000 */
[----:B------:R-:W-:Y:S01]  /*1a50*/  SHF.L.U32 R2, R15, 0x1f, RZ ;  /* 0x0000001f0f027819 */ /* 0x000fe200000006ff */
[----:B-1----:R-:W-:Y:S01]  /*1a60*/  ULEA UR4, UR37, UR4, 0x18 ;  /* 0x0000000425047291 */ /* 0x002fe2000f8ec0ff */
[----:B------:R-:W-:Y:S01]  /*1a70*/  R2UR UR35, R129 ;  /* 0x00000000812372ca */ /* 0x000fe200000e0000 */
[----:B------:R-:W-:Y:S01]  /*1a80*/  UISETP.GE.U32.AND UP0, UPT, UR15, 0x3f, UPT ;  /* 0x0000003f0f00788c */ /* 0x000fe2000bf06070 */
[----:B------:R-:W-:Y:S01]  /*1a90*/  R2UR UR11, R123 ;  /* 0x000000007b0b72ca */ /* 0x000fe200000e0000 */
[----:B------:R-:W-:Y:S01]  /*1aa0*/  ULEA UR5, UR13, UR4, 0x3 ;  /* 0x000000040d057291 */ /* 0x000fe2000f8e18ff */
[----:B------:R-:W-:-:S08]  /*1ab0*/  UMOV UR23, URZ ;  /* 0x000000ff00177c82 */ /* 0x000fd00008000000 */
[----:B------:R1:W2:Y:S01]  /*1ac0*/  SYNCS.PHASECHK.TRANS64.TRYWAIT P0, [UR5+0x130], R2 ;  /* 0x00013002ff0075a7 */ /* 0x0002a20008001105 */
[----:B------:R-:W-:Y:S02]  /*1ad0*/  USHF.L.U32 UR35, UR35, 0x7, URZ ;  /* 0x0000000723237899 */ /* 0x000fe400080006ff */
[----:B------:R-:W-:Y:S01]  /*1ae0*/  UIMAD UR11, UR11, 0x30, URZ ;  /* 0x000000300b0b78a4 */ /* 0x000fe2000f8e02ff */
[----:B------:R-:W-:Y:S11]  /*1af0*/  BRA.U !UP0, `(.L_x_21) ;  /* 0x0000000108a87547 */ /* 0x000ff6000b800000 */
[----:B------:R-:W-:Y:S01]  /*1b00*/  UMOV UR16, URZ ;  /* 0x000000ff00107c82 */ /* 0x000fe20008000000 */
[----:B------:R-:W-:-:S05]  /*1b10*/  UMOV UR6, UR13 ;  /* 0x0000000d00067c82 */ /* 0x000fca0008000000 */
.L_x_26:
[----:B--2---:R-:W-:Y:S01]  /*1b20*/  @!P5 MOV R3, 0x1600 ;  /* 0x000016000003d802 */ /* 0x004fe20000000f00 */
[----:B-1----:R-:W-:Y:S01]  /*1b30*/  ULEA UR33, UR6, UR4, 0x3 ;  /* 0x0000000406217291 */ /* 0x002fe2000f8e18ff */
[----:B--2---:R-:W-:Y:S11]  /*1b40*/  @P0 BRA `(.L_x_22) ;  /* 0x00000000000c0947 */ /* 0x004ff60003800000 */
[----:B------:R-:W-:Y:S04]  /*1b50*/  SHF.L.U32 R5, R15, 0x1f, RZ ;  /* 0x0000001f0f057819 */ /* 0x000fe800000006ff */
[----:B------:R-:W2:Y:S02]  /*1b60*/  SYNCS.PHASECHK.TRANS64.TRYWAIT P0, [UR33+0x130], R5 ;  /* 0x00013005ff0075a7 */ /* 0x000ea40008001121 */
[----:B--2---:R-:W-:Y:S05]  /*1b70*/  @!P0 BRA `(.L_x_23) ;  /* 0x0000006000508947 */ /* 0x004fea0003800000 */
.L_x_22:
[----:B------:R2:W-:Y:S01]  /*1b80*/  @!P5 SYNCS.ARRIVE.TRANS64 RZ, [UR33], R3 ;  /* 0x00000003ffffd9a7 */ /* 0x0005e20008000021 */
[----:B------:R-:W-:Y:S04]  /*1b90*/  BSSY.RECONVERGENT B0, `(.L_x_24) ;  /* 0x0000003000007945 */ /* 0x000fe80003800200 */
[----:B------:R-:W-:Y:S05]  /*1ba0*/  @P4 BRA `(.L_x_25) ;  /* 0x0000000000044947 */ /* 0x000fea0003800000 */
[----:B------:R-:W-:Y:S05]  /*1bb0*/  BPT.TRAP 0x1 ;  /* 0x000000040000795c */ /* 0x000fea0000300000 */
.L_x_25:
[----:B------:R-:W-:Y:S05]  /*1bc0*/  BSYNC.RECONVERGENT B0 ;  /* 0x0000000000007941 */ /* 0x000fea0003800200 */
.L_x_24:
[----:B------:R-:W-:Y:S02]  /*1bd0*/  UIADD3 UR13, UPT, UPT, UR6, 0x1, URZ ;  /* 0x00000001060d7890 */ /* 0x000fe4000fffe0ff */
[----:B------:R-:W-:Y:S02]  /*1be0*/  UIADD3 UR18, UP1, UPT, UR24, 0x80, URZ ;  /* 0x0000008018127890 */ /* 0x000fe4000ff3e0ff */
[----:B------:R-:W-:Y:S02]  /*1bf0*/  UISETP.NE.AND UP0, UPT, UR13, 0x26, UPT ;  /* 0x000000260d00788c */ /* 0x000fe4000bf05270 */
[----:B------:R-:W-:Y:S02]  /*1c00*/  ULEA UR32, UR6, UR4, 0xc ;  /* 0x0000000406207291 */ /* 0x000fe4000f8e60ff */
[----:B------:R-:W-:Y:S02]  /*1c10*/  USEL UR9, URZ, 0x1, UP0 ;  /* 0x00000001ff097887 */ /* 0x000fe40008000000 */
[----:B------:R-:W-:Y:S02]  /*1c20*/  USEL UR13, UR13, URZ, UP0 ;  /* 0x000000ff0d0d7287 */ /* 0x000fe40008000000 */
[----:B------:R-:W-:Y:S02]  /*1c30*/  USHF.L.U32 UR34, UR16, 0x5, URZ ;  /* 0x0000000510227899 */ /* 0x000fe400080006ff */
[----:B------:R-:W-:Y:S01]  /*1c40*/  ULEA UR8, UR13, UR4, 0x3 ;  /* 0x000000040d087291 */ /* 0x000fe2000f8e18ff */
[----:B------:R-:W-:Y:S01]  /*1c50*/  LOP3.LUT R15, R15, UR9, RZ, 0x3c, !PT ;  /* 0x000000090f0f7c12 */ /* 0x000fe2000f8e3cff */
[----:B------:R-:W-:Y:S02]  /*1c60*/  UIADD3.X UR19, UPT, UPT, URZ, UR25, URZ, UP1, !UPT ;  /* 0x00000019ff137290 */ /* 0x000fe40008ffe4ff */
[----:B------:R-:W-:Y:S01]  /*1c70*/  UIADD3 UR32, UPT, UPT, UR32, 0x3400, URZ ;  /* 0x0000340020207890 */ /* 0x000fe2000fffe0ff */
[----:B-1----:R-:W-:Y:S01]  /*1c80*/  SHF.L.U32 R2, R15, 0x1f, RZ ;  /* 0x0000001f0f027819 */ /* 0x002fe200000006ff */
[----:B------:R-:W-:Y:S02]  /*1c90*/  UIMAD UR5, UR6, 0x600, UR4 ;  /* 0x00000600060578a4 */ /* 0x000fe4000f8e0204 */
[----:B------:R-:W-:Y:S01]  /*1ca0*/  UIADD3 UR26, UP0, UPT, UR24, 0x180, URZ ;  /* 0x00000180181a7890 */ /* 0x000fe2000ff1e0ff */
[----:B------:R1:W1:Y:S01]  /*1cb0*/  SYNCS.PHASECHK.TRANS64.TRYWAIT P0, [UR8+0x130], R2 ;  /* 0x00013002ff0075a7 */ /* 0x0002620008001108 */
[----:B------:R-:W-:Y:S01]  /*1cc0*/  UMOV UR28, 0x0 ;  /* 0x00000000001c7882 */ /* 0x000fe20000000000 */
[----:B------:R-:W-:Y:S01]  /*1cd0*/  UMOV UR29, 0x10000000 ;  /* 0x10000000001d7882 */ /* 0x000fe20000000000 */
[----:B------:R-:W-:Y:S01]  /*1ce0*/  UIADD3 UR8, UPT, UPT, UR5, 0x29400, URZ ;  /* 0x0002940005087890 */ /* 0x000fe2000fffe0ff */
[----:B------:R1:W-:Y:S01]  /*1cf0*/  UTMALDG.3D [UR32], [UR18], desc[UR28] ;  /* 0x00001c20120075b4 */ /* 0x0003e20008011000 */
[----:B------:R-:W-:Y:S02]  /*1d00*/  UIADD3.X UR27, UPT, UPT, URZ, UR25, URZ, UP0, !UPT ;  /* 0x00000019ff1b7290 */ /* 0x000fe400087fe4ff */
[----:B------:R-:W-:Y:S01]  /*1d10*/  UIADD3 UR16, UPT, UPT, UR16, 0x1, URZ ;  /* 0x0000000110107890 */ /* 0x000fe2000fffe0ff */
[----:B------:R-:W-:Y:S01]  /*1d20*/  UMOV UR12, UR36 ;  /* 0x00000024000c7c82 */ /* 0x000fe20008000000 */
[----:B------:R-:W-:Y:S01]  /*1d30*/  UMOV UR9, UR33 ;  /* 0x0000002100097c82 */ /* 0x000fe20008000000 */
[----:B------:R-:W-:Y:S01]  /*1d40*/  UMOV UR10, UR34 ;  /* 0x00000022000a7c82 */ /* 0x000fe20008000000 */
[----:B------:R-:W-:Y:S03]  /*1d50*/  UISETP.NE.AND UP0, UPT, UR16, UR7, UPT ;  /* 0x000000071000728c */ /* 0x000fe6000bf05270 */
[----:B------:R1:W-:Y:S01]  /*1d60*/  UTMALDG.3D [UR8], [UR26], desc[UR28] ;  /* 0x00001c081a0075b4 */ /* 0x0003e20008011000 */
[----:B------:R-:W-:Y:S01]  /*1d70*/  UMOV UR23, UR7 ;  /* 0x0000000700177c82 */ /* 0x000fe20008000000 */
[----:B------:R-:W-:Y:S04]  /*1d80*/  UMOV UR6, UR13 ;  /* 0x0000000d00067c82 */ /* 0x000fe80008000000 */
[----:B------:R-:W-:Y:S05]  /*1d90*/  BRA.U UP0, `(.L_x_26) ;  /* 0xfffffffd00607547 */ /* 0x000fea000b83ffff */
.L_x_21:
[----:B------:R-:W-:Y:S01]  /*1da0*/  ULEA UR5, UR13, UR4, 0x3 ;  /* 0x000000040d057291 */ /* 0x000fe2000f8e18ff */
[----:B-1----:R-:W-:Y:S01]  /*1db0*/  SHF.L.U32 R2, R15, 0x1f, RZ ;  /* 0x0000001f0f027819 */ /* 0x002fe200000006ff */
[----:B------:R-:W-:Y:S01]  /*1dc0*/  @!P1 SYNCS.ARRIVE.TRANS64.A1T0 RZ, [UR4+0x278], RZ ;  /* 0x000278ffffff99a7 */ /* 0x000fe20008100004 */
[----:B------:R-:W-:-:S06]  /*1dd0*/  UISETP.GT.AND UP0, UPT, UR22, UR21, UPT ;  /* 0x000000151600728c */ /* 0x000fcc000bf04270 */
[----:B--2---:R1:W2:Y:S03]  /*1de0*/  SYNCS.PHASECHK.TRANS64.TRYWAIT P0, [UR5+0x130], R2 ;  /* 0x00013002ff0075a7 */ /* 0x0042a60008001105 */
[----:B------:R-:W-:Y:S05]  /*1df0*/  BRA.U !UP0, `(.L_x_27) ;  /* 0x0000000108ac7547 */ /* 0x000fea000b800000 */
[----:B------:R-:W-:Y:S01]  /*1e00*/  UIADD3 UR26, UPT, UPT, UR14, UR23, URZ ;  /* 0x000000170e1a7290 */ /* 0x000fe2000fffe0ff */
[----:B------:R-:W-:-:S11]  /*1e10*/  UMOV UR6, UR13 ;  /* 0x0000000d00067c82 */ /* 0x000fd60008000000 */
.L_x_32:
[----:B--2---:R-:W-:Y:S01]  /*1e20*/  @!P5 MOV R3, 0x1600 ;  /* 0x000016000003d802 */ /* 0x004fe20000000f00 */
[----:B-1----:R-:W-:Y:S01]  /*1e30*/  ULEA UR17, UR6, UR4, 0x3 ;  /* 0x0000000406117291 */ /* 0x002fe2000f8e18ff */
[----:B--2---:R-:W-:Y:S11]  /*1e40*/  @P0 BRA `(.L_x_28) ;  /* 0x00000000000c0947 */ /* 0x004ff60003800000 */
[----:B------:R-:W-:Y:S04]  /*1e50*/  SHF.L.U32 R5, R15, 0x1f, RZ ;  /* 0x0000001f0f057819 */ /* 0x000fe800000006ff */
[----:B------:R-:W2:Y:S02]  /*1e60*/  SYNCS.PHASECHK.TRANS64.TRYWAIT P0, [UR17+0x130], R5 ;  /* 0x00013005ff0075a7 */ /* 0x000ea40008001111 */
[----:B--2---:R-:W-:Y:S05]  /*1e70*/  @!P0 BRA `(.L_x_29) ;  /* 0x0000005c00a88947 */ /* 0x004fea0003800000 */
.L_x_28:
[----:B------:R2:W-:Y:S01]  /*1e80*/  @!P5 SYNCS.ARRIVE.TRANS64 RZ, [UR17], R3 ;  /* 0x00000003ffffd9a7 */ /* 0x0005e20008000011 */
[----:B------:R-:W-:Y:S04]  /*1e90*/  BSSY.RECONVERGENT B0, `(.L_x_30) ;  /* 0x0000003000007945 */ /* 0x000fe80003800200 */
[----:B------:R-:W-:Y:S05]  /*1ea0*/  @P4 BRA `(.L_x_31) ;  /* 0x0000000000044947 */ /* 0x000fea0003800000 */
[----:B------:R-:W-:Y:S05]  /*1eb0*/  BPT.TRAP 0x1 ;  /* 0x000000040000795c */ /* 0x000fea0000300000 */
.L_x_31:
[----:B------:R-:W-:Y:S05]  /*1ec0*/  BSYNC.RECONVERGENT B0 ;  /* 0x0000000000007941 */ /* 0x000fea0003800200 */
.L_x_30:
[----:B------:R-:W-:Y:S02]  /*1ed0*/  UIADD3 UR13, UPT, UPT, UR6, 0x1, URZ ;  /* 0x00000001060d7890 */ /* 0x000fe4000fffe0ff */
[----:B------:R-:W-:Y:S02]  /*1ee0*/  ULEA UR16, UR6, UR4, 0xc ;  /* 0x0000000406107291 */ /* 0x000fe4000f8e60ff */
[----:B------:R-:W-:Y:S02]  /*1ef0*/  UISETP.NE.AND UP0, UPT, UR13, 0x26, UPT ;  /* 0x000000260d00788c */ /* 0x000fe4000bf05270 */
[----:B------:R-:W-:Y:S02]  /*1f00*/  UIADD3 UR32, UP1, UPT, UR24, 0x80, URZ ;  /* 0x0000008018207890 */ /* 0x000fe4000ff3e0ff */
[----:B------:R-:W-:Y:S02]  /*1f10*/  USEL UR9, URZ, 0x1, UP0 ;  /* 0x00000001ff097887 */ /* 0x000fe40008000000 */
[----:B------:R-:W-:Y:S02]  /*1f20*/  USEL UR13, UR13, URZ, UP0 ;  /* 0x000000ff0d0d7287 */ /* 0x000fe40008000000 */
[----:B------:R-:W-:Y:S02]  /*1f30*/  USHF.L.U32 UR18, UR23, 0x5, URZ ;  /* 0x0000000517127899 */ /* 0x000fe400080006ff */
[----:B------:R-:W-:Y:S01]  /*1f40*/  ULEA UR8, UR13, UR4, 0x3 ;  /* 0x000000040d087291 */ /* 0x000fe2000f8e18ff */
[----:B------:R-:W-:Y:S01]  /*1f50*/  LOP3.LUT R15, R15, UR9, RZ, 0x3c, !PT ;  /* 0x000000090f0f7c12 */ /* 0x000fe2000f8e3cff */
[----:B------:R-:W-:Y:S02]  /*1f60*/  UIADD3 UR16, UPT, UPT, UR16, 0x3400, URZ ;  /* 0x0000340010107890 */ /* 0x000fe4000fffe0ff */
[----:B------:R-:W-:Y:S01]  /*1f70*/  UIADD3.X UR33, UPT, UPT, URZ, UR25, URZ, UP1, !UPT ;  /* 0x00000019ff217290 */ /* 0x000fe20008ffe4ff */
[----:B-1----:R-:W-:Y:S01]  /*1f80*/  SHF.L.U32 R2, R15, 0x1f, RZ ;  /* 0x0000001f0f027819 */ /* 0x002fe200000006ff */
[----:B------:R-:W-:Y:S02]  /*1f90*/  UIMAD UR5, UR6, 0x600, UR4 ;  /* 0x00000600060578a4 */ /* 0x000fe4000f8e0204 */
[----:B------:R-:W-:Y:S01]  /*1fa0*/  UIADD3 UR30, UP0, UPT, UR24, 0x180, URZ ;  /* 0x00000180181e7890 */ /* 0x000fe2000ff1e0ff */
[----:B------:R1:W1:Y:S01]  /*1fb0*/  SYNCS.PHASECHK.TRANS64.TRYWAIT P0, [UR8+0x130], R2 ;  /* 0x00013002ff0075a7 */ /* 0x0002620008001108 */
[----:B------:R-:W-:Y:S01]  /*1fc0*/  UIADD3 UR8, UPT, UPT, UR5, 0x29400, URZ ;  /* 0x0002940005087890 */ /* 0x000fe2000fffe0ff */
[----:B------:R-:W-:Y:S01]  /*1fd0*/  UMOV UR28, 0x0 ;  /* 0x00000000001c7882 */ /* 0x000fe20000000000 */
[----:B------:R-:W-:Y:S01]  /*1fe0*/  UMOV UR29, 0x10000000 ;  /* 0x10000000001d7882 */ /* 0x000fe20000000000 */
[----:B------:R-:W-:Y:S01]  /*1ff0*/  UMOV UR19, UR35 ;  /* 0x0000002300137c82 */ /* 0x000fe20008000000 */
[----:B------:R-:W-:Y:S01]  /*2000*/  UMOV UR20, UR36 ;  /* 0x0000002400147c82 */ /* 0x000fe20008000000 */
[----:B------:R-:W-:Y:S01]  /*2010*/  UIADD3.X UR31, UPT, UPT, URZ, UR25, URZ, UP0, !UPT ;  /* 0x00000019ff1f7290 */ /* 0x000fe200087fe4ff */
[----:B------:R1:W-:Y:S01]  /*2020*/  UTMALDG.3D [UR16], [UR32], desc[UR28] ;  /* 0x00001c10200075b4 */ /* 0x0003e20008011000 */
[----:B------:R-:W-:Y:S01]  /*2030*/  UIADD3 UR23, UPT, UPT, UR23, 0x1, URZ ;  /* 0x0000000117177890 */ /* 0x000fe2000fffe0ff */
[----:B------:R-:W-:Y:S01]  /*2040*/  UMOV UR12, UR36 ;  /* 0x00000024000c7c82 */ /* 0x000fe20008000000 */
[----:B------:R-:W-:Y:S01]  /*2050*/  UMOV UR9, UR17 ;  /* 0x0000001100097c82 */ /* 0x000fe20008000000 */
[----:B------:R-:W-:Y:S01]  /*2060*/  UMOV UR10, UR18 ;  /* 0x00000012000a7c82 */ /* 0x000fe20008000000 */
[----:B------:R-:W-:Y:S03]  /*2070*/  UISETP.NE.AND UP0, UPT, UR23, UR26, UPT ;  /* 0x0000001a1700728c */ /* 0x000fe6000bf05270 */
[----:B------:R1:W-:Y:S01]  /*2080*/  UTMALDG.3D [UR8], [UR30], desc[UR28] ;  /* 0x00001c081e0075b4 */ /* 0x0003e20008011000 */
[----:B------:R-:W-:Y:S05]  /*2090*/  UMOV UR6, UR13 ;  /* 0x0000000d00067c82 */ /* 0x000fea0008000000 */
[----:B------:R-:W-:Y:S05]  /*20a0*/  BRA.U UP0, `(.L_x_32) ;  /* 0xfffffffd005c7547 */ /* 0x000fea000b83ffff */
.L_x_27:
[C---:B-1----:R-:W-:Y:S01]  /*20b0*/  LEA R2, R14.reuse, UR4, 0x3 ;  /* 0x000000040e027c11 */ /* 0x042fe2000f8e18ff */
[----:B------:R-:W-:Y:S01]  /*20c0*/  NOP ;  /* 0x0000000000007918 */ /* 0x000fe20000000000 */
[----:B--2---:R-:W-:Y:S02]  /*20d0*/  SHF.L.U32 R3, R13, 0x1f, RZ ;  /* 0x0000001f0d037819 */ /* 0x004fe400000006ff */
[----:B------:R-:W-:Y:S02]  /*20e0*/  LEA R4, R14, UR4, 0x4 ;  /* 0x000000040e047c11 */ /* 0x000fe4000f8e20ff */
[----:B------:R-:W1:Y:S02]  /*20f0*/  SYNCS.PHASECHK.TRANS64.TRYWAIT P0, [R2+URZ+0x280], R3 ;  /* 0x00028003020075a7 */ /* 0x000e6400080011ff */
[----:B-1----:R-:W-:Y:S05]  /*2100*/  @!P0 BRA `(.L_x_33) ;  /* 0x0000005c001c8947 */ /* 0x002fea0003800000 */
.L_x_130:
[----:B------:R-:W2:Y:S01]  /*2110*/  LDS.128 R4, [R4+0x310] ;  /* 0x0003100004047984 */ /* 0x000ea20000000c00 */
[----:B---3--:R-:W-:Y:S01]  /*2120*/  ISETP.GE.AND P0, PT, R60, 0x1, PT ;  /* 0x000000013c00780c */ /* 0x008fe20003f06270 */
[----:B-1----:R-:W-:Y:S01]  /*2130*/  VIADD R2, R2, 0x290 ;  /* 0x0000029002027836 */ /* 0x002fe20000000000 */
[----:B------:R-:W-:Y:S01]  /*2140*/  @!PT LDS RZ, [RZ] ;  /* 0x00000000fffff984 */ /* 0x000fe20000000800 */
[----:B------:R-:W-:Y:S01]  /*2150*/  @!PT LDS RZ, [RZ] ;  /* 0x00000000fffff984 */ /* 0x000fe20000000800 */
[----:B------:R-:W-:Y:S01]  /*2160*/  @!PT LDS RZ, [RZ] ;  /* 0x00000000fffff984 */ /* 0x000fe20000000800 */
[----:B------:R-:W-:Y:S01]  /*2170*/  @!PT LDS RZ, [RZ] ;  /* 0x00000000fffff984 */ /* 0x000fe20000000800 */
[----:B------:R1:W-:Y:S06]  /*2180*/  MEMBAR.ALL.CTA ;  /* 0x0000000000007992 */ /* 0x0003ec0000008000 */
[----:B-1----:R-:W1:Y:S01]  /*2190*/  FENCE.VIEW.ASYNC.S ;  /* 0x00000000000073c6 */ /* 0x002e620000000000 */
[----:B------:R-:W-:-:S04]  /*21a0*/  PRMT R2, RZ, 0x654, R2 ;  /* 0x00000654ff027816 */ /* 0x000fc80000000002 */
[----:B-1----:R1:W-:Y:S01]  /*21b0*/  SYNCS.ARRIVE.TRANS64.RED.A1T0 RZ, [R2+URZ], RZ ;  /* 0x000000ff02ff79a7 */ /* 0x0023e200081004ff */
[----:B--2---:R-:W-:-:S13]  /*21c0*/  LOP3.LUT P2, RZ, R6, 0x1, RZ, 0xc0, !PT ;  /* 0x0000000106ff7812 */ /* 0x004fda000784c0ff */
[----:B------:R-:W-:Y:S01]  /*21d0*/  @P2 SHF.R.U32.HI R3, RZ, 0x10, R5 ;  /* 0x00000010ff032819 */ /* 0x000fe20000011605 */
[----:B------:R-:W-:Y:S01]  /*21e0*/  VOTEU.ANY UP0, P2 ;  /* 0x0000000000ff7886 */ /* 0x000fe20001000100 */
[----:B------:R-:W-:Y:S02]  /*21f0*/  @P2 MOV R11, R4 ;  /* 0x00000004000b2202 */ /* 0x000fe40000000f00 */
[----:B------:R-:W-:Y:S02]  /*2200*/  @P2 R2UR.BROADCAST UR5, R3 ;  /* 0x00000000030522ca */ /* 0x000fe400008e0000 */
[----:B------:R-:W-:-:S11]  /*2210*/  @P2 LOP3.LUT R0, R5, 0xffff, RZ, 0xc0, !PT ;  /* 0x0000ffff05002812 */ /* 0x000fd600078ec0ff */
[----:B------:R-:W-:Y:S01]  /*2220*/  @UP0 UMOV UR36, UR5 ;  /* 0x0000000500240c82 */ /* 0x000fe20008000000 */
[----:B-1----:R-:W-:Y:S05]  /*2230*/  @!P0 BRA `(.L_x_34) ;  /* 0x0000000000b88947 */ /* 0x002fea0003800000 */
[----:B------:R-:W4:Y:S01]  /*2240*/  LDC.64 R4, c[0x0][0xb18] ;  /* 0x0002c600ff047b82 */ /* 0x000f220000000a00 */
[----:B------:R-:W-:-:S07]  /*2250*/  ISETP.NE.AND P3, PT, R60, 0x1, PT ;  /* 0x000000013c00780c */ /* 0x000fce0003f65270 */
[----:B------:R-:W1:Y:S08]  /*2260*/  LDC.64 R6, c[0x0][0xb10] ;  /* 0x0002c400ff067b82 */ /* 0x000e700000000a00 */
[----:B------:R-:W2:Y:S08]  /*2270*/  LDC R16, c[0x0][0xb20] ;  /* 0x0002c800ff107b82 */ /* 0x000eb00000000800 */
[----:B------:R-:W3:Y:S01]  /*2280*/  LDC R18, c[0x0][0xb0c] ;  /* 0x0002c300ff127b82 */ /* 0x000ee20000000800 */
[----:B----4-:R-:W-:Y:S01]  /*2290*/  IMAD.HI.U32 R17, R8, R5, RZ ;  /* 0x0000000508117227 */ /* 0x010fe200078e00ff */
[----:B------:R-:W-:-:S03]  /*22a0*/  ISETP.NE.AND P0, PT, R4, 0x1, PT ;  /* 0x000000010400780c */ /* 0x000fc60003f05270 */
[----:B------:R-:W-:-:S03]  /*22b0*/  IMAD.HI.U32 R5, R0, R5, RZ ;  /* 0x0000000500057227 */ /* 0x000fc600078e00ff */
[----:B------:R-:W4:Y:S01]  /*22c0*/  LDC.64 R2, c[0x0][0xb28] ;  /* 0x0002ca00ff027b82 */ /* 0x000f220000000a00 */
[----:B-1----:R-:W-:-:S04]  /*22d0*/  IMAD.HI.U32 R20, R9, R6, RZ ;  /* 0x0000000609147227 */ /* 0x002fc800078e00ff */
[----:B------:R-:W-:Y:S01]  /*22e0*/  IMAD.HI.U32 R22, R11, R6, RZ ;  /* 0x000000060b167227 */ /* 0x000fe200078e00ff */
[----:B------:R-:W-:Y:S02]  /*22f0*/  SHF.R.U32.HI R20, RZ, R7, R20 ;  /* 0x00000007ff147219 */ /* 0x000fe40000011614 */
[-C--:B--2---:R-:W-:Y:S02]  /*2300*/  SHF.R.U32.HI R17, RZ, R16.reuse, R17 ;  /* 0x00000010ff117219 */ /* 0x084fe40000011611 */
[----:B------:R-:W-:Y:S02]  /*2310*/  SHF.R.U32.HI R5, RZ, R16, R5 ;  /* 0x00000010ff057219 */ /* 0x000fe40000011605 */
[----:B------:R-:W-:Y:S02]  /*2320*/  SEL R17, R8, R17, !P0 ;  /* 0x0000001108117207 */ /* 0x000fe40004000000 */
[----:B------:R-:W-:Y:S02]  /*2330*/  SHF.R.U32.HI R22, RZ, R7, R22 ;  /* 0x00000007ff167219 */ /* 0x000fe40000011616 */
[----:B---3--:R-:W-:-:S02]  /*2340*/  ISETP.NE.AND P1, PT, R18, 0x1, PT ;  /* 0x000000011200780c */ /* 0x008fc40003f25270 */
[----:B------:R-:W-:Y:S02]  /*2350*/  SEL R5, R0, R5, !P0 ;  /* 0x0000000500057207 */ /* 0x000fe40004000000 */
[----:B------:R-:W-:Y:S02]  /*2360*/  SEL R19, R9, R20, !P1 ;  /* 0x0000001409137207 */ /* 0x000fe40004800000 */
[----:B------:R-:W-:Y:S01]  /*2370*/  SEL R7, R11, R22, !P1 ;  /* 0x000000160b077207 */ /* 0x000fe20004800000 */
[----:B----4-:R-:W-:-:S04]  /*2380*/  IMAD.HI.U32 R20, R17, R2, RZ ;  /* 0x0000000211147227 */ /* 0x010fc800078e00ff */
[----:B------:R-:W-:Y:S01]  /*2390*/  IMAD.HI.U32 R6, R19, R2, RZ ;  /* 0x0000000213067227 */ /* 0x000fe200078e00ff */
[----:B------:R-:W-:-:S04]  /*23a0*/  @P3 SHF.R.U32.HI R17, RZ, R3, R20 ;  /* 0x00000003ff113219 */ /* 0x000fc80000011614 */
[----:B------:R-:W-:Y:S01]  /*23b0*/  @P3 SHF.R.U32.HI R19, RZ, R3, R6 ;  /* 0x00000003ff133219 */ /* 0x000fe20000011606 */
[----:B------:R-:W-:-:S04]  /*23c0*/  IMAD R17, R60, R17, RZ ;  /* 0x000000113c117224 */ /* 0x000fc800078e02ff */
[----:B------:R-:W-:Y:S01]  /*23d0*/  IMAD R6, R60, R19, RZ ;  /* 0x000000133c067224 */ /* 0x000fe200078e02ff */
[C---:B------:R-:W-:Y:S02]  /*23e0*/  ISETP.GE.AND P0, PT, R5.reuse, R17, PT ;  /* 0x000000110500720c */ /* 0x040fe40003f06270 */
[----:B------:R-:W-:Y:S02]  /*23f0*/  IADD3 R17, PT, PT, -R5, RZ, RZ ;  /* 0x000000ff05117210 */ /* 0x000fe40007ffe1ff */
[----:B------:R-:W-:Y:S01]  /*2400*/  ISETP.GE.OR P0, PT, R7, R6, P0 ;  /* 0x000000060700720c */ /* 0x000fe20000706670 */
[----:B------:R-:W-:-:S04]  /*2410*/  IMAD.HI.U32 R6, R5, R2, RZ ;  /* 0x0000000205067227 */ /* 0x000fc800078e00ff */
[----:B------:R-:W-:Y:S01]  /*2420*/  IMAD R0, R4, R17, R0 ;  /* 0x0000001104007224 */ /* 0x000fe200078e0200 */
[----:B------:R-:W-:-:S04]  /*2430*/  SHF.R.U32.HI R6, RZ, R3, R6 ;  /* 0x00000003ff067219 */ /* 0x000fc80000011606 */
[----:B------:R-:W-:-:S03]  /*2440*/  SEL R6, R5, R6, !P3 ;  /* 0x0000000605067207 */ /* 0x000fc60005800000 */
[----:B------:R-:W-:-:S04]  /*2450*/  @!P0 IMAD.HI.U32 R16, R7, R2, RZ ;  /* 0x0000000207108227 */ /* 0x000fc800078e00ff */
[----:B------:R-:W-:Y:S01]  /*2460*/  IMAD.MOV R2, RZ, RZ, -R6 ;  /* 0x000000ffff027224 */ /* 0x000fe200078e0a06 */
[----:B------:R-:W-:-:S03]  /*2470*/  @!P0 SHF.R.U32.HI R16, RZ, R3, R16 ;  /* 0x00000003ff108219 */ /* 0x000fc60000011610 */
[----:B------:R-:W-:Y:S01]  /*2480*/  IMAD R2, R60, R2, R5 ;  /* 0x000000023c027224 */ /* 0x000fe200078e0205 */
[----:B------:R-:W-:-:S05]  /*2490*/  @!P0 SEL R3, R7, R16, !P3 ;  /* 0x0000001007038207 */ /* 0x000fca0005800000 */
[--C-:B------:R-:W-:Y:S02]  /*24a0*/  @!P0 IMAD.IADD R6, R6, 0x1, -R3.reuse ;  /* 0x0000000106068824 */ /* 0x100fe400078e0a03 */
[----:B------:R-:W-:Y:S01]  /*24b0*/  @!P0 IMAD R3, R2, R19, R3 ;  /* 0x0000001302038224 */ /* 0x000fe200078e0203 */
[----:B------:R-:W-:Y:S01]  /*24c0*/  IADD3 R2, PT, PT, -R7, RZ, RZ ;  /* 0x000000ff07027210 */ /* 0x000fe20007ffe1ff */
[----:B------:R-:W-:Y:S02]  /*24d0*/  @!P0 IMAD R5, R60, R6, R7 ;  /* 0x000000063c058224 */ /* 0x000fe400078e0207 */
[----:B------:R-:W-:Y:S02]  /*24e0*/  @!P0 IMAD.MOV.U32 R7, RZ, RZ, R3 ;  /* 0x000000ffff078224 */ /* 0x000fe400078e0003 */
[----:B------:R-:W-:Y:S02]  /*24f0*/  IMAD R2, R18, R2, R11 ;  /* 0x0000000212027224 */ /* 0x000fe400078e020b */
[----:B------:R-:W-:-:S02]  /*2500*/  IMAD R0, R5, R4, R0 ;  /* 0x0000000405007224 */ /* 0x000fc400078e0200 */
[----:B------:R-:W-:Y:S02]  /*2510*/  IMAD R11, R7, R18, R2 ;  /* 0x00000012070b7224 */ /* 0x000fe400078e0202 */
.L_x_34:
[----:B------:R-:W1:Y:S02]  /*2520*/  LDCU UR5, c[0x0][0xb30] ;  /* 0x00016600ff0577ac */ /* 0x000e640008000800 */
[----:B-1----:R-:W-:-:S09]  /*2530*/  UISETP.NE.AND UP0, UPT, UR5, 0x1, UPT ;  /* 0x000000010500788c */ /* 0x002fd2000bf05270 */
[----:B------:R-:W-:Y:S05]  /*2540*/  BRA.U UP0, `(.L_x_35) ;  /* 0x0000000100407547 */ /* 0x000fea000b800000 */
[----:B------:R-:W1:Y:S08]  /*2550*/  LDC.64 R4, c[0x0][0xb10] ;  /* 0x0002c400ff047b82 */ /* 0x000e700000000a00 */
[----:B------:R-:W2:Y:S08]  /*2560*/  LDC.64 R2, c[0x0][0xb18] ;  /* 0x0002c600ff027b82 */ /* 0x000eb00000000a00 */
[----:B------:R-:W3:Y:S08]  /*2570*/  LDC R6, c[0x0][0xb20] ;  /* 0x0002c800ff067b82 */ /* 0x000ef00000000800 */
[----:B------:R-:W4:Y:S01]  /*2580*/  LDC R16, c[0x0][0xb0c] ;  /* 0x0002c300ff107b82 */ /* 0x000f220000000800 */
[----:B-1----:R-:W-:-:S05]  /*2590*/  IMAD.HI.U32 R4, R11, R4, RZ ;  /* 0x000000040b047227 */ /* 0x002fca00078e00ff */
[----:B------:R-:W-:Y:S01]  /*25a0*/  SHF.R.U32.HI R4, RZ, R5, R4 ;  /* 0x00000005ff047219 */ /* 0x000fe20000011604 */
[----:B--2---:R-:W-:Y:S01]  /*25b0*/  IMAD.HI.U32 R3, R0, R3, RZ ;  /* 0x0000000300037227 */ /* 0x004fe200078e00ff */
[----:B------:R-:W-:-:S04]  /*25c0*/  ISETP.NE.AND P0, PT, R2, 0x1, PT ;  /* 0x000000010200780c */ /* 0x000fc80003f05270 */
[----:B---3--:R-:W-:-:S04]  /*25d0*/  SHF.R.U32.HI R3, RZ, R6, R3 ;  /* 0x00000006ff037219 */ /* 0x008fc80000011603 */
[----:B------:R-:W-:Y:S02]  /*25e0*/  SEL R3, R0, R3, !P0 ;  /* 0x0000000300037207 */ /* 0x000fe40004000000 */
[----:B----4-:R-:W-:-:S04]  /*25f0*/  ISETP.NE.AND P1, PT, R16, 0x1, PT ;  /* 0x000000011000780c */ /* 0x010fc80003f25270 */
[----:B------:R-:W-:-:S05]  /*2600*/  SEL R4, R11, R4, !P1 ;  /* 0x000000040b047207 */ /* 0x000fca0004800000 */
[----:B------:R-:W-:Y:S02]  /*2610*/  IMAD.IADD R5, R3, 0x1, -R4 ;  /* 0x0000000103057824 */ /* 0x000fe400078e0a04 */
[----:B------:R-:W-:Y:S02]  /*2620*/  IMAD.IADD R3, R4, 0x1, -R3 ;  /* 0x0000000104037824 */ /* 0x000fe400078e0a03 */
[----:B------:R-:W-:Y:S02]  /*2630*/  IMAD R11, R5, R16, R11 ;  /* 0x00000010050b7224 */ /* 0x000fe400078e020b */
[----:B------:R-:W-:-:S07]  /*2640*/  IMAD R0, R3, R2, R0 ;  /* 0x0000000203007224 */ /* 0x000fce00078e0200 */
.L_x_35:
[----:B------:R-:W-:Y:S01]  /*2650*/  VIADD R14, R14, 0x1 ;  /* 0x000000010e0e7836 */ /* 0x000fe20000000000 */
[----:B------:R-:W-:Y:S01]  /*2660*/  PLOP3.LUT P1, PT, PT, PT, PT, 0x80, 0x8 ;  /* 0x000000000008781c */ /* 0x000fe20003f2f070 */
[----:B------:R-:W-:Y:S02]  /*2670*/  IMAD.IADD R129, R11, 0x1, R122 ;  /* 0x000000010b817824 */ /* 0x000fe400078e027a */
[----:B------:R-:W-:Y:S01]  /*2680*/  IMAD.IADD R123, R0, 0x1, R115 ;  /* 0x00000001007b7824 */ /* 0x000fe200078e0273 */
[----:B------:R-:W-:-:S04]  /*2690*/  ISETP.NE.AND P0, PT, R14, 0x2, PT ;  /* 0x000000020e00780c */ /* 0x000fc80003f05270 */
[----:B------:R-:W-:Y:S02]  /*26a0*/  SEL R2, RZ, 0x1, P0 ;  /* 0x00000001ff027807 */ /* 0x000fe40000000000 */
[----:B------:R-:W-:Y:S02]  /*26b0*/  SEL R14, R14, RZ, P0 ;  /* 0x000000ff0e0e7207 */ /* 0x000fe40000000000 */
[----:B------:R-:W-:Y:S01]  /*26c0*/  LOP3.LUT R13, R13, R2, RZ, 0x3c, !PT ;  /* 0x000000020d0d7212 */ /* 0x000fe200078e3cff */
[----:B------:R-:W-:Y:S06]  /*26d0*/  @P2 BRA `(.L_x_36) ;  /* 0xfffffff000982947 */ /* 0x000fec000383ffff */
[----:B------:R-:W-:Y:S01]  /*26e0*/  UIADD3 UR4, UPT, UPT, UR4, 0x130, URZ ;  /* 0x0000013004047890 */ /* 0x000fe2000fffe0ff */
[----:B------:R-:W-:-:S03]  /*26f0*/  SHF.L.U32 R3, R15, 0x1f, RZ ;  /* 0x0000001f0f037819 */ /* 0x000fc600000006ff */
[----:B------:R-:W-:-:S09]  /*2700*/  ULEA UR5, UR13, UR4, 0x3 ;  /* 0x000000040d057291 */ /* 0x000fd2000f8e18ff */
[----:B------:R-:W1:Y:S02]  /*2710*/  SYNCS.PHASECHK.TRANS64.TRYWAIT P0, [UR5], R3 ;  /* 0x00000003ff0075a7 */ /* 0x000e640008001105 */
[----:B-1----:R-:W-:Y:S05]  /*2720*/  @!P0 BRA `(.L_x_37) ;  /* 0x0000005400a88947 */ /* 0x002fea0003800000 */
.L_x_132:
[----:B------:R-:W-:-:S04]  /*2730*/  UIADD3 UR6, UPT, UPT, UR13, 0x1, URZ ;  /* 0x000000010d067890 */ /* 0x000fc8000fffe0ff */
[----:B------:R-:W-:-:S04]  /*2740*/  UISETP.NE.AND UP0, UPT, UR6, 0x26, UPT ;  /* 0x000000260600788c */ /* 0x000fc8000bf05270 */
[----:B------:R-:W-:Y:S02]  /*2750*/  USEL UR7, URZ, 0x1, UP0 ;  /* 0x00000001ff077887 */ /* 0x000fe40008000000 */
[----:B------:R-:W-:-:S04]  /*2760*/  USEL UR6, UR6, URZ, UP0 ;  /* 0x000000ff06067287 */ /* 0x000fc80008000000 */
[----:B------:R-:W-:Y:S01]  /*2770*/  ULEA UR5, UR6, UR4, 0x3 ;  /* 0x0000000406057291 */ /* 0x000fe2000f8e18ff */
[----:B------:R-:W-:-:S04]  /*2780*/  LOP3.LUT R2, R15, UR7, RZ, 0x3c, !PT ;  /* 0x000000070f027c12 */ /* 0x000fc8000f8e3cff */
[----:B-1----:R-:W-:-:S04]  /*2790*/  SHF.L.U32 R3, R2, 0x1f, RZ ;  /* 0x0000001f02037819 */ /* 0x002fc800000006ff */
[----:B------:R-:W1:Y:S02]  /*27a0*/  SYNCS.PHASECHK.TRANS64.TRYWAIT P0, [UR5], R3 ;  /* 0x00000003ff0075a7 */ /* 0x000e640008001105 */
[----:B-1----:R-:W-:Y:S05]  /*27b0*/  @!P0 BRA `(.L_x_38) ;  /* 0x00000054009c8947 */ /* 0x002fea0003800000 */
.L_x_134:
        /* <DEDUP_REMOVED lines=9> */
.L_x_136:
        /* <DEDUP_REMOVED lines=9> */
.L_x_138:
        /* <DEDUP_REMOVED lines=9> */
.L_x_140:
        /* <DEDUP_REMOVED lines=9> */
.L_x_142:
        /* <DEDUP_REMOVED lines=9> */
.L_x_144:
        /* <DEDUP_REMOVED lines=9> */
.L_x_146:
        /* <DEDUP_REMOVED lines=9> */
.L_x_148:
        /* <DEDUP_REMOVED lines=9> */
.L_x_150:
        /* <DEDUP_REMOVED lines=9> */
.L_x_152:
        /* <DEDUP_REMOVED lines=9> */
.L_x_154:
        /* <DEDUP_REMOVED lines=9> */
.L_x_156:
        /* <DEDUP_REMOVED lines=9> */
.L_x_158:
        /* <DEDUP_REMOVED lines=9> */
.L_x_160:
        /* <DEDUP_REMOVED lines=9> */
.L_x_162:
        /* <DEDUP_REMOVED lines=9> */
.L_x_164:
        /* <DEDUP_REMOVED lines=9> */
.L_x_166:
        /* <DEDUP_REMOVED lines=9> */
.L_x_168:
        /* <DEDUP_REMOVED lines=9> */
.L_x_170:
        /* <DEDUP_REMOVED lines=9> */
.L_x_172:
        /* <DEDUP_REMOVED lines=9> */
.L_x_174:
        /* <DEDUP_REMOVED lines=9> */
.L_x_176:
        /* <DEDUP_REMOVED lines=9> */
.L_x_178:
        /* <DEDUP_REMOVED lines=9> */
.L_x_180:
        /* <DEDUP_REMOVED lines=9> */
.L_x_182:
        /* <DEDUP_REMOVED lines=9> */
.L_x_184:
        /* <DEDUP_REMOVED lines=9> */
.L_x_186:
        /* <DEDUP_REMOVED lines=9> */
.L_x_188:
        /* <DEDUP_REMOVED lines=9> */
.L_x_190:
        /* <DEDUP_REMOVED lines=9> */
.L_x_192:
        /* <DEDUP_REMOVED lines=9> */
.L_x_194:
        /* <DEDUP_REMOVED lines=9> */
.L_x_196:
        /* <DEDUP_REMOVED lines=9> */
.L_x_198:
        /* <DEDUP_REMOVED lines=9> */
.L_x_200:
        /* <DEDUP_REMOVED lines=9> */
.L_x_202:
        /* <DEDUP_REMOVED lines=9> */
.L_x_204:
[----:B------:R-:W-:-:S04]  /*3b70*/  UIADD3 UR6, UPT, UPT, UR6, 0x1, URZ ;  /* 0x0000000106067890 */ /* 0x000fc8000fffe0ff */
[----:B------:R-:W-:-:S04]  /*3b80*/  UISETP.NE.AND UP0, UPT, UR6, 0x26, UPT ;  /* 0x000000260600788c */ /* 0x000fc8000bf05270 */
[----:B------:R-:W-:Y:S02]  /*3b90*/  USEL UR5, URZ, 0x1, UP0 ;  /* 0x00000001ff057887 */ /* 0x000fe40008000000 */
[----:B------:R-:W-:-:S04]  /*3ba0*/  USEL UR6, UR6, URZ, UP0 ;  /* 0x000000ff06067287 */ /* 0x000fc80008000000 */
[----:B------:R-:W-:Y:S01]  /*3bb0*/  ULEA UR6, UR6, UR4, 0x3 ;  /* 0x0000000406067291 */ /* 0x000fe2000f8e18ff */
[----:B-1----:R-:W-:-:S04]  /*3bc0*/  LOP3.LUT R3, R2, UR5, RZ, 0x3c, !PT ;  /* 0x0000000502037c12 */ /* 0x002fc8000f8e3cff */
[----:B------:R-:W-:Y:S01]  /*3bd0*/  SHF.L.U32 R3, R3, 0x1f, RZ ;  /* 0x0000001f03037819 */ /* 0x000fe200000006ff */
[----:B------:R-:W-:-:S07]  /*3be0*/  IMAD.U32 R0, RZ, RZ, UR6 ;  /* 0x00000006ff007e24 */ /* 0x000fce000f8e00ff */
.L_x_74:
[----:B-1----:R1:W2:Y:S02]  /*3bf0*/  SYNCS.PHASECHK.TRANS64.TRYWAIT P0, [R0+URZ], R3 ;  /* 0x00000003000075a7 */ /* 0x0022a400080011ff */
[----:B--2---:R-:W-:Y:S05]  /*3c00*/  @!P0 NANOSLEEP.SYNCS 0x989680 ;  /* 0x009896800000895d */ /* 0x004fea0003900000 */
[----:B------:R-:W2:Y:S02]  /*3c10*/  @!P0 SYNCS.PHASECHK.TRANS64 P0, [R0+URZ], R3 ;  /* 0x00000003000085a7 */ /* 0x000ea400080010ff */
[----:B--2---:R-:W-:Y:S05]  /*3c20*/  @P0 EXIT ;  /* 0x000000000000094d */ /* 0x004fea0003800000 */
[----:B------:R-:W-:Y:S05]  /*3c30*/  BRA `(.L_x_74) ;  /* 0xfffffffc00ec7947 */ /* 0x000fea000383ffff */
.L_x_18:
[----:B------:R-:W-:-:S04]  /*3c40*/  UISETP.NE.AND UP1, UPT, UR37, URZ, UPT ;  /* 0x000000ff2500728c */ /* 0x000fc8000bf25270 */
[----:B------:R-:W-:-:S09]  /*3c50*/  UISETP.NE.OR UP1, UPT, UR8, 0x1, UP1 ;  /* 0x000000010800788c */ /* 0x000fd20008f25670 */
[----:B------:R-:W-:Y:S05]  /*3c60*/  BRA.U UP1, `(.L_x_75) ;  /* 0x0000000501487547 */ /* 0x000fea000b800000 */
[----:B------:R-:W-:Y:S01]  /*3c70*/  ISETP.NE.AND P2, PT, R0, RZ, PT ;  /* 0x000000ff0000720c */ /* 0x000fe20003f45270 */
[----:B------:R-:W-:Y:S01]  /*3c80*/  IMAD.MOV.U32 R12, RZ, RZ, 0x1 ;  /* 0x00000001ff0c7424 */ /* 0x000fe200078e00ff */
[----:B------:R-:W-:Y:S02]  /*3c90*/  CS2R R10, SRZ ;  /* 0x00000000000a7805 */ /* 0x000fe4000001ff00 */
[----:B------:R-:W-:Y:S01]  /*3ca0*/  CS2R R8, SRZ ;  /* 0x0000000000087805 */ /* 0x000fe2000001ff00 */
[----:B------:R-:W-:Y:S01]  /*3cb0*/  UMOV UR4, 0x400 ;  /* 0x0000040000047882 */ /* 0x000fe20000000000 */
[----:B------:R-:W-:Y:S01]  /*3cc0*/  UMOV UR6, URZ ;  /* 0x000000ff00067c82 */ /* 0x000fe20008000000 */
[----:B------:R-:W-:-:S12]  /*3cd0*/  ULEA UR37, UR37, UR4, 0x18 ;  /* 0x0000000425257291 */ /* 0x000fd8000f8ec0ff */
.L_x_79:
[----:B------:R-:W-:Y:S02]  /*3ce0*/  LEA R2, R8, UR37, 0x3 ;  /* 0x0000002508027c11 */ /* 0x000fe4000f8e18ff */
[----:B------:R-:W-:-:S03]  /*3cf0*/  SHF.L.U32 R5, R9, 0x1f, RZ ;  /* 0x0000001f09057819 */ /* 0x000fc600000006ff */
[----:B------:R-:W-:Y:S01]  /*3d00*/  VIADD R4, R2, 0x2f0 ;  /* 0x000002f002047836 */ /* 0x000fe20000000000 */
[----:B------:R-:W1:Y:S02]  /*3d10*/  SYNCS.PHASECHK.TRANS64.TRYWAIT P0, [R2+URZ+0x2e0], R5 ;  /* 0x0002e005020075a7 */ /* 0x000e6400080011ff */
[----:B-1----:R-:W-:Y:S05]  /*3d20*/  @!P0 BRA `(.L_x_76) ;  /* 0x0000004c00a08947 */ /* 0x002fea0003800000 */
.L_x_205:
[----:B------:R-:W-:Y:S01]  /*3d30*/  ULEA UR5, UR6, UR37, 0x3 ;  /* 0x0000002506057291 */ /* 0x000fe2000f8e18ff */
[----:B------:R-:W-:Y:S02]  /*3d40*/  PRMT R4, RZ, 0x654, R4 ;  /* 0x00000654ff047816 */ /* 0x000fe40000000004 */
[----:B-1----:R-:W-:Y:S01]  /*3d50*/  SHF.L.U32 R5, R12, 0x1f, RZ ;  /* 0x0000001f0c057819 */ /* 0x002fe200000006ff */
[----:B------:R-:W-:Y:S01]  /*3d60*/  UIADD3 UR4, UPT, UPT, UR5, 0x280, URZ ;  /* 0x0000028005047890 */ /* 0x000fe2000fffe0ff */
[----:B------:R1:W-:Y:S05]  /*3d70*/  SYNCS.ARRIVE.TRANS64.RED.A1T0 RZ, [R4+URZ], RZ ;  /* 0x000000ff04ff79a7 */ /* 0x0003ea00081004ff */
[----:B------:R-:W-:Y:S01]  /*3d80*/  IMAD.U32 R7, RZ, RZ, UR4 ;  /* 0x00000004ff077e24 */ /* 0x000fe2000f8e00ff */
[----:B------:R-:W2:Y:S04]  /*3d90*/  SYNCS.PHASECHK.TRANS64.TRYWAIT P0, [UR5+0x290], R5 ;  /* 0x00029005ff0075a7 */ /* 0x000ea80008001105 */
[----:B------:R-:W-:Y:S01]  /*3da0*/  PRMT R6, R0, 0x654, R7 ;  /* 0x0000065400067816 */ /* 0x000fe20000000007 */
[----:B-1----:R-:W-:Y:S01]  /*3db0*/  @!P2 IMAD.MOV.U32 R4, RZ, RZ, 0x10 ;  /* 0x00000010ff04a424 */ /* 0x002fe200078e00ff */
[----:B--2---:R-:W-:Y:S06]  /*3dc0*/  @!P0 BRA `(.L_x_77) ;  /* 0x0000004c008c8947 */ /* 0x004fec0003800000 */
.L_x_207:
[----:B------:R-:W-:Y:S01]  /*3dd0*/  ULEA UR4, UR6, UR37, 0x4 ;  /* 0x0000002506047291 */ /* 0x000fe2000f8e20ff */
[----:B------:R-:W-:Y:S01]  /*3de0*/  SEL R3, R6, R3, !P2 ;  /* 0x0000000306037207 */ /* 0x000fe20005000000 */
[----:B------:R-:W-:Y:S01]  /*3df0*/  UIADD3 UR5, UPT, UPT, UR5, 0x280, URZ ;  /* 0x0000028005057890 */ /* 0x000fe2000fffe0ff */
[----:B-1----:R-:W-:Y:S01]  /*3e00*/  LEA R2, R11, UR37, 0x3 ;  /* 0x000000250b027c11 */ /* 0x002fe2000f8e18ff */
[----:B------:R-:W-:Y:S01]  /*3e10*/  UIADD3 UR4, UPT, UPT, UR4, 0x310, URZ ;  /* 0x0000031004047890 */ /* 0x000fe2000fffe0ff */
[----:B------:R-:W-:Y:S01]  /*3e20*/  SHF.L.U32 R5, R10, 0x1f, RZ ;  /* 0x0000001f0a057819 */ /* 0x000fe200000006ff */
[----:B------:R1:W-:Y:S01]  /*3e30*/  @!P2 SYNCS.ARRIVE.TRANS64.RED RZ, [R3+URZ], R4 ;  /* 0x0000000403ffa9a7 */ /* 0x0003e200080004ff */
[----:B------:R-:W-:Y:S01]  /*3e40*/  UIADD3 UR6, UPT, UPT, UR6, 0x1, URZ ;  /* 0x0000000106067890 */ /* 0x000fe2000fffe0ff */
[----:B------:R-:W-:-:S03]  /*3e50*/  VIADD R8, R8, 0x1 ;  /* 0x0000000108087836 */ /* 0x000fc60000000000 */
[----:B------:R-:W-:Y:S02]  /*3e60*/  UISETP.NE.AND UP0, UPT, UR6, 0x2, UPT ;  /* 0x000000020600788c */ /* 0x000fe4000bf05270 */
[----:B------:R-:W-:Y:S06]  /*3e70*/  UGETNEXTWORKID.BROADCAST [UR4], [UR5] ;  /* 0x00000000040073ca */ /* 0x000fec0008000100 */
[----:B------:R-:W-:Y:S01]  /*3e80*/  USEL UR4, URZ, 0x1, UP0 ;  /* 0x00000001ff047887 */ /* 0x000fe20008000000 */
[----:B------:R-:W-:Y:S01]  /*3e90*/  ISETP.NE.AND P0, PT, R8, 0x2, PT ;  /* 0x000000020800780c */ /* 0x000fe20003f05270 */
[----:B------:R-:W-:Y:S01]  /*3ea0*/  USEL UR6, UR6, URZ, UP0 ;  /* 0x000000ff06067287 */ /* 0x000fe20008000000 */
[----:B------:R-:W2:Y:S03]  /*3eb0*/  SYNCS.PHASECHK.TRANS64.TRYWAIT P1, [R2+URZ+0x280], R5 ;  /* 0x00028005020075a7 */ /* 0x000ea600080211ff */
[----:B------:R-:W-:Y:S01]  /*3ec0*/  LOP3.LUT R12, R12, UR4, RZ, 0x3c, !PT ;  /* 0x000000040c0c7c12 */ /* 0x000fe2000f8e3cff */
[----:B-12---:R-:W-:Y:S07]  /*3ed0*/  @!P1 BRA `(.L_x_78) ;  /* 0x0000004c00609947 */ /* 0x006fee0003800000 */
.L_x_208:
[C---:B------:R-:W-:Y:S01]  /*3ee0*/  LEA R4, R11.reuse, UR37, 0x4 ;  /* 0x000000250b047c11 */ /* 0x040fe2000f8e20ff */
[----:B-1----:R-:W-:Y:S01]  /*3ef0*/  VIADD R2, R2, 0x290 ;  /* 0x0000029002027836 */ /* 0x002fe20000000000 */
[----:B------:R-:W-:Y:S01]  /*3f00*/  SEL R8, R8, RZ, P0 ;  /* 0x000000ff08087207 */ /* 0x000fe20000000000 */
[----:B------:R-:W-:-:S03]  /*3f10*/  VIADD R11, R11, 0x1 ;  /* 0x000000010b0b7836 */ /* 0x000fc60000000000 */
[----:B------:R-:W1:Y:S01]  /*3f20*/  LDS.128 R4, [R4+0x310] ;  /* 0x0003100004047984 */ /* 0x000e620000000c00 */
[----:B------:R-:W-:Y:S02]  /*3f30*/  PRMT R2, RZ, 0x654, R2 ;  /* 0x00000654ff027816 */ /* 0x000fe40000000002 */
[C---:B------:R-:W-:Y:S01]  /*3f40*/  ISETP.NE.AND P1, PT, R11.reuse, 0x2, PT ;  /* 0x000000020b00780c */ /* 0x040fe20003f25270 */
[----:B------:R-:W-:Y:S01]  /*3f50*/  @!PT LDS RZ, [RZ] ;  /* 0x00000000fffff984 */ /* 0x000fe20000000800 */
[----:B------:R-:W-:Y:S01]  /*3f60*/  @!PT LDS RZ, [RZ] ;  /* 0x00000000fffff984 */ /* 0x000fe20000000800 */
[----:B------:R-:W-:Y:S01]  /*3f70*/  @!PT LDS RZ, [RZ] ;  /* 0x00000000fffff984 */ /* 0x000fe20000000800 */
[----:B------:R-:W-:Y:S01]  /*3f80*/  @!PT LDS RZ, [RZ] ;  /* 0x00000000fffff984 */ /* 0x000fe20000000800 */
[----:B------:R2:W-:Y:S06]  /*3f90*/  MEMBAR.ALL.CTA ;  /* 0x0000000000007992 */ /* 0x0005ec0000008000 */
[----:B--2---:R-:W2:Y:S01]  /*3fa0*/  FENCE.VIEW.ASYNC.S ;  /* 0x00000000000073c6 */ /* 0x004ea20000000000 */
[----:B------:R-:W-:Y:S01]  /*3fb0*/  SEL R11, R11, RZ, P1 ;  /* 0x000000ff0b0b7207 */ /* 0x000fe20000800000 */
[----:B--2---:R2:W-:Y:S01]  /*3fc0*/  SYNCS.ARRIVE.TRANS64.RED.A1T0 RZ, [R2+URZ], RZ ;  /* 0x000000ff02ff79a7 */ /* 0x0045e200081004ff */
[----:B-1----:R-:W-:-:S02]  /*3fd0*/  LOP3.LUT P3, RZ, R6, 0x1, RZ, 0xc0, !PT ;  /* 0x0000000106ff7812 */ /* 0x002fc4000786c0ff */
[----:B------:R-:W-:-:S04]  /*3fe0*/  SEL R5, RZ, 0x1, P1 ;  /* 0x00000001ff057807 */ /* 0x000fc80000800000 */
[----:B------:R-:W-:Y:S02]  /*3ff0*/  LOP3.LUT R10, R10, R5, RZ, 0x3c, !PT ;  /* 0x000000050a0a7212 */ /* 0x000fe400078e3cff */
[----:B--2---:R-:W-:-:S04]  /*4000*/  SEL R2, RZ, 0x1, P0 ;  /* 0x00000001ff027807 */ /* 0x004fc80000000000 */
[----:B------:R-:W-:Y:S01]  /*4010*/  LOP3.LUT R9, R9, R2, RZ, 0x3c, !PT ;  /* 0x0000000209097212 */ /* 0x000fe200078e3cff */
[----:B------:R-:W-:Y:S06]  /*4020*/  @P3 BRA `(.L_x_79) ;  /* 0xfffffffc002c3947 */ /* 0x000fec000383ffff */
[----:B------:R-:W-:Y:S01]  /*4030*/  ULEA UR5, UR6, UR37, 0x3 ;  /* 0x0000002506057291 */ /* 0x000fe2000f8e18ff */
[----:B------:R-:W-:-:S08]  /*4040*/  SHF.L.U32 R3, R12, 0x1f, RZ ;  /* 0x0000001f0c037819 */ /* 0x000fd000000006ff */
[----:B------:R-:W1:Y:S02]  /*4050*/  SYNCS.PHASECHK.TRANS64 P0, [UR5+0x290], R3 ;  /* 0x00029003ff0075a7 */ /* 0x000e640008001005 */
[----:B-1----:R-:W-:Y:S05]  /*4060*/  @P0 BRA `(.L_x_80) ;  /* 0x0000000000080947 */ /* 0x002fea0003800000 */
[----:B------:R-:W1:Y:S02]  /*4070*/  SYNCS.PHASECHK.TRANS64.TRYWAIT P0, [UR5+0x290], R3 ;  /* 0x00029003ff0075a7 */ /* 0x000e640008001105 */
[----:B-1----:R-:W-:Y:S05]  /*4080*/  @!P0 BRA `(.L_x_81) ;  /* 0x0000004c00088947 */ /* 0x002fea0003800000 */
.L_x_80:
[----:B------:R-:W-:-:S04]  /*4090*/  UIADD3 UR4, UPT, UPT, UR6, 0x1, URZ ;  /* 0x0000000106047890 */ /* 0x000fc8000fffe0ff */
[----:B------:R-:W-:-:S04]  /*40a0*/  UISETP.NE.AND UP0, UPT, UR4, 0x2, UPT ;  /* 0x000000020400788c */ /* 0x000fc8000bf05270 */
[----:B------:R-:W-:Y:S02]  /*40b0*/  USEL UR7, URZ, 0x1, UP0 ;  /* 0x00000001ff077887 */ /* 0x000fe40008000000 */
[----:B------:R-:W-:-:S04]  /*40c0*/  USEL UR4, UR4, URZ, UP0 ;  /* 0x000000ff04047287 */ /* 0x000fc80008000000 */
[----:B------:R-:W-:Y:S01]  /*40d0*/  ULEA UR4, UR4, UR37, 0x3 ;  /* 0x0000002504047291 */ /* 0x000fe2000f8e18ff */
[----:B-1----:R-:W-:-:S04]  /*40e0*/  LOP3.LUT R3, R12, UR7, RZ, 0x3c, !PT ;  /* 0x000000070c037c12 */ /* 0x002fc8000f8e3cff */
[----:B------:R-:W-:-:S04]  /*40f0*/  SHF.L.U32 R0, R3, 0x1f, RZ ;  /* 0x0000001f03007819 */ /* 0x000fc800000006ff */
[----:B------:R-:W1:Y:S02]  /*4100*/  SYNCS.PHASECHK.TRANS64 P0, [UR4+0x290], R0 ;  /* 0x00029000ff0075a7 */ /* 0x000e640008001004 */
[----:B-1----:R-:W-:Y:S05]  /*4110*/  @P0 EXIT ;  /* 0x000000000000094d */ /* 0x002fea0003800000 */
[----:B------:R-:W-:Y:S02]  /*4120*/  SHF.L.U32 R3, R3, 0x1f, RZ ;  /* 0x0000001f03037819 */ /* 0x000fe400000006ff */
[----:B------:R-:W-:-:S07]  /*4130*/  MOV R0, UR4 ;  /* 0x0000000400007c02 */ /* 0x000fce0008000f00 */
.L_x_82:
[----:B-1----:R1:W2:Y:S02]  /*4140*/  SYNCS.PHASECHK.TRANS64.TRYWAIT P0, [R0+URZ+0x290], R3 ;  /* 0x00029003000075a7 */ /* 0x0022a400080011ff */
[----:B--2---:R-:W-:Y:S05]  /*4150*/  @!P0 NANOSLEEP.SYNCS 0x989680 ;  /* 0x009896800000895d */ /* 0x004fea0003900000 */
[----:B------:R-:W2:Y:S02]  /*4160*/  @!P0 SYNCS.PHASECHK.TRANS64 P0, [R0+URZ+0x290], R3 ;  /* 0x00029003000085a7 */ /* 0x000ea400080010ff */
[----:B--2---:R-:W-:Y:S05]  /*4170*/  @P0 EXIT ;  /* 0x000000000000094d */ /* 0x004fea0003800000 */
[----:B------:R-:W-:Y:S05]  /*4180*/  BRA `(.L_x_82) ;  /* 0xfffffffc00ec7947 */ /* 0x000fea000383ffff */
.L_x_75:
[----:B------:R-:W-:-:S09]  /*4190*/  UISETP.NE.AND UP1, UPT, UR8, URZ, UPT ;  /* 0x000000ff0800728c */ /* 0x000fd2000bf25270 */
[----:B------:R-:W-:Y:S05]  /*41a0*/  BRA.U UP1, `(.L_x_83) ;  /* 0x0000000d01607547 */ /* 0x000fea000b800000 */
[----:B------:R-:W-:Y:S01]  /*41b0*/  UMOV UR4, 0x40 ;  /* 0x0000004000047882 */ /* 0x000fe20000000000 */
[----:B------:R-:W-:Y:S01]  /*41c0*/  NOP ;  /* 0x0000000000007918 */ /* 0x000fe20000000000 */
[----:B------:R-:W-:Y:S01]  /*41d0*/  ULEA UR4, UR37, UR4, 0x18 ;  /* 0x0000000425047291 */ /* 0x000fe2000f8ec0ff */
[----:B------:R-:W-:Y:S02]  /*41e0*/  UMOV UR5, 0x400 ;  /* 0x0000040000057882 */ /* 0x000fe40000000000 */
[----:B------:R-:W-:-:S06]  /*41f0*/  ULEA UR37, UR37, UR5, 0x18 ;  /* 0x0000000525257291 */ /* 0x000fcc000f8ec0ff */
[----:B------:R-:W1:Y:S02]  /*4200*/  LDS.U8 R0, [UR4+0x1c] ;  /* 0x00001c04ff007984 */ /* 0x000e640008000000 */
[----:B-1----:R-:W-:-:S13]  /*4210*/  ISETP.NE.AND P0, PT, R0, RZ, PT ;  /* 0x000000ff0000720c */ /* 0x002fda0003f05270 */
[----:B------:R-:W-:Y:S05]  /*4220*/  @P0 BRA `(.L_x_84) ;  /* 0x0000000000580947 */ /* 0x000fea0003800000 */
[----:B------:R-:W-:-:S13]  /*4230*/  ELECT P0, URZ, PT ;  /* 0x0000000000ff782f */ /* 0x000fda0003800000 */
[----:B------:R-:W-:Y:S05]  /*4240*/  @!P0 BRA `(.L_x_85) ;  /* 0x0000000000608947 */ /* 0x000fea0003800000 */
[----:B------:R-:W-:Y:S01]  /*4250*/  UMOV UR5, 0x10 ;  /* 0x0000001000057882 */ /* 0x000fe20000000000 */
[----:B------:R-:W-:Y:S01]  /*4260*/  HFMA2 R0, -RZ, RZ, 0, 5.9604644775390625e-08 ;  /* 0x00000001ff007431 */ /* 0x000fe200000001ff */
[----:B------:R-:W-:-:S03]  /*4270*/  MOV R2, 0xffff ;  /* 0x0000ffff00027802 */ /* 0x000fc60000000f00 */
[----:B------:R-:W-:Y:S04]  /*4280*/  DEPBAR.LE SB1, 0x36 ;  /* 0x00009d800000791a */ /* 0x000fe80000000000 */
[----:B------:R-:W1:Y:S02]  /*4290*/  UTCATOMSWS.FIND_AND_SET.ALIGN UP0, UR5, UR5 ;  /* 0x00000005000575e3 */ /* 0x000e640008000800 */
[----:B-1----:R-:W-:Y:S01]  /*42a0*/  MOV R3, UR5 ;  /* 0x0000000500037c02 */ /* 0x002fe20008000f00 */
[----:B------:R-:W-:Y:S06]  /*42b0*/  BRA.U UP0, `(.L_x_86) ;  /* 0x0000000100187547 */ /* 0x000fec000b800000 */
.L_x_87:
[----:B------:R-:W-:Y:S05]  /*42c0*/  NANOSLEEP 0x64 ;  /* 0x000000640000795d */ /* 0x000fea0003800000 */
[----:B------:R-:W-:-:S05]  /*42d0*/  UMOV UR5, 0x10 ;  /* 0x0000001000057882 */ /* 0x000fca0000000000 */
[----:B------:R-:W-:Y:S04]  /*42e0*/  DEPBAR.LE SB1, 0x36 ;  /* 0x00009d800000791a */ /* 0x000fe80000000000 */
[----:B------:R-:W1:Y:S02]  /*42f0*/  UTCATOMSWS.FIND_AND_SET.ALIGN UP0, UR5, UR5 ;  /* 0x00000005000575e3 */ /* 0x000e640008000800 */
[----:B-1----:R-:W-:Y:S01]  /*4300*/  MOV R3, UR5 ;  /* 0x0000000500037c02 */ /* 0x002fe20008000f00 */
[----:B------:R-:W-:Y:S05]  /*4310*/  BRA.U !UP0, `(.L_x_87) ;  /* 0xfffffffd08e87547 */ /* 0x000fea000b83ffff */
.L_x_86:
[-C--:B------:R-:W-:Y:S02]  /*4320*/  SHF.L.U32 R2, R2, R3.reuse, RZ ;  /* 0x0000000302027219 */ /* 0x080fe400000006ff */
[----:B------:R-:W-:Y:S01]  /*4330*/  SHF.L.U32 R0, R0, R3, RZ ;  /* 0x0000000300007219 */ /* 0x000fe200000006ff */
[----:B------:R-:W-:Y:S02]  /*4340*/  IMAD.SHL.U32 R3, R3, 0x20, RZ ;  /* 0x0000002003037824 */ /* 0x000fe400078e00ff */
[----:B------:R1:W-:Y:S04]  /*4350*/  ATOMS.OR RZ, [UR4+0x14], R2 ;  /* 0x00001402ffff798c */ /* 0x0003e8000b000004 */
[----:B------:R1:W-:Y:S04]  /*4360*/  ATOMS.OR RZ, [UR4+0x18], R0 ;  /* 0x00001800ffff798c */ /* 0x0003e8000b000004 */
[----:B------:R1:W-:Y:S01]  /*4370*/  STS [UR37+0x330], R3 ;  /* 0x00033003ff007988 */ /* 0x0003e20008000825 */
[----:B------:R-:W-:Y:S05]  /*4380*/  BRA `(.L_x_85) ;  /* 0x0000000000107947 */ /* 0x000fea0003800000 */
.L_x_84:
[----:B------:R-:W-:Y:S02]  /*4390*/  MOV R0, 0xffffffff ;  /* 0xffffffff00007802 */ /* 0x000fe40000000f00 */
[----:B------:R-:W-:-:S03]  /*43a0*/  MOV R2, 0x43d0 ;  /* 0x000043d000027802 */ /* 0x000fc60000000f00 */
[----:B------:R1:W-:Y:S04]  /*43b0*/  STS [UR37+0x330], R0 ;  /* 0x00033000ff007988 */ /* 0x0003e80008000825 */
[----:B-1-3-5:R-:W-:Y:S05]  /*43c0*/  CALL.REL.NOINC `($__internal_1_$__cuda_sm10x_tcgen05_guardrail_trap_phase_invalid_during_alloc) ;  /* 0x0000004c00887944 */ /* 0x02afea0003c00000 */
.L_x_85:
[----:B------:R-:W-:Y:S05]  /*43d0*/  WARPSYNC.ALL ;  /* 0x0000000000007948 */ /* 0x000fea0003800000 */
[----:B------:R-:W2:Y:S01]  /*43e0*/  S2UR UR9, SR_CgaCtaId ;  /* 0x00000000000979c3 */ /* 0x000ea20000008800 */
[----:B------:R-:W-:Y:S01]  /*43f0*/  UMOV UR4, 0x400 ;  /* 0x0000040000047882 */ /* 0x000fe20000000000 */
[----:B------:R-:W-:-:S06]  /*4400*/  NOP ;  /* 0x0000000000007918 */ /* 0x000fcc0000000000 */
[----:B------:R-:W-:Y:S06]  /*4410*/  BAR.ARV 0x6, 0xa0 ;  /* 0x0182800000007b1d */ /* 0x000fec0000002000 */
[----:B------:R-:W4:Y:S01]  /*4420*/  LDCU UR5, c[0x0][0x38c] ;  /* 0x00007180ff0577ac */ /* 0x000f220008000800 */
[----:B------:R-:W-:Y:S01]  /*4430*/  IMAD.MOV.U32 R11, RZ, RZ, 0x1 ;  /* 0x00000001ff0b7424 */ /* 0x000fe200078e00ff */
[----:B------:R-:W-:Y:S01]  /*4440*/  CS2R R8, SRZ ;  /* 0x0000000000087805 */ /* 0x000fe2000001ff00 */
[----:B------:R-:W-:Y:S01]  /*4450*/  IMAD.MOV.U32 R10, RZ, RZ, RZ ;  /* 0x000000ffff0a7224 */ /* 0x000fe200078e00ff */
[----:B------:R-:W-:Y:S01]  /*4460*/  UMOV UR11, URZ ;  /* 0x000000ff000b7c82 */ /* 0x000fe20008000000 */
[----:B------:R-:W-:Y:S01]  /*4470*/  UMOV UR18, URZ ;  /* 0x000000ff00127c82 */ /* 0x000fe20008000000 */
[----:B------:R-:W-:Y:S01]  /*4480*/  UMOV UR20, 0x0 ;  /* 0x0000000000147882 */ /* 0x000fe20000000000 */
[----:B------:R-:W-:Y:S01]  /*4490*/  UMOV UR21, 0x80c0010 ;  /* 0x080c001000157882 */ /* 0x000fe20000000000 */
[----:B--2---:R-:W-:Y:S01]  /*44a0*/  ULEA UR9, UR9, UR4, 0x18 ;  /* 0x0000000409097291 */ /* 0x004fe2000f8ec0ff */
[----:B------:R-:W2:Y:S03]  /*44b0*/  LDCU UR4, c[0x0][0x38c] ;  /* 0x00007180ff0477ac */ /* 0x000ea60008000800 */
[----:B------:R-:W-:-:S02]  /*44c0*/  UIADD3 UR10, UPT, UPT, UR9, 0x3400, URZ ;  /* 0x00003400090a7890 */ /* 0x000fc4000fffe0ff */
[----:B----4-:R-:W-:-:S03]  /*44d0*/  UISETP.GE.AND UP3, UPT, UR5, 0x1, UPT ;  /* 0x000000010500788c */ /* 0x010fc6000bf66270 */
[----:B-1----:R-:W1:Y:S01]  /*44e0*/  LDS R0, [UR9+0x330] ;  /* 0x00033009ff007984 */ /* 0x002e620008000800 */
[----:B------:R-:W-:-:S04]  /*44f0*/  USHF.R.U32.HI UR10, URZ, 0x4, UR10 ;  /* 0x00000004ff0a7899 */ /* 0x000fc8000801160a */
[----:B------:R-:W-:-:S04]  /*4500*/  ULOP3.LUT UR10, UR10, 0x3fff, URZ, 0xc0, !UPT ;  /* 0x00003fff0a0a7892 */ /* 0x000fc8000f8ec0ff */
[----:B------:R-:W-:Y:S02]  /*4510*/  ULOP3.LUT UR10, UR10, 0x10000, URZ, 0xfc, !UPT ;  /* 0x000100000a0a7892 */ /* 0x000fe4000f8efcff */
[----:B--2---:R-:W-:-:S04]  /*4520*/  UIADD3 UR4, UPT, UPT, UR4, 0x1f, URZ ;  /* 0x0000001f04047890 */ /* 0x004fc8000fffe0ff */
[----:B------:R-:W-:-:S04]  /*4530*/  USHF.R.S32.HI UR8, URZ, 0x1f, UR4 ;  /* 0x0000001fff087899 */ /* 0x000fc80008011404 */
[----:B------:R-:W-:Y:S02]  /*4540*/  ULEA.HI UR8, UR8, UR4, URZ, 0x5 ;  /* 0x0000000408087291 */ /* 0x000fe4000f8f28ff */
[----:B------:R-:W-:Y:S02]  /*4550*/  UIADD3 UR4, UPT, UPT, UR9, 0x29400, URZ ;  /* 0x0002940009047890 */ /* 0x000fe4000fffe0ff */
[----:B------:R-:W-:Y:S02]  /*4560*/  USHF.R.S32.HI UR8, URZ, 0x5, UR8 ;  /* 0x00000005ff087899 */ /* 0x000fe40008011408 */
[----:B------:R-:W-:Y:S02]  /*4570*/  USHF.R.U32.HI UR4, URZ, 0x4, UR4 ;  /* 0x00000004ff047899 */ /* 0x000fe40008011604 */
[----:B------:R-:W-:Y:S02]  /*4580*/  UISETP.LT.AND UP0, UPT, UR8, 0x1, UPT ;  /* 0x000000010800788c */ /* 0x000fe4000bf01270 */
[----:B------:R-:W-:-:S02]  /*4590*/  ULOP3.LUT UR4, UR4, 0x3fff, URZ, 0xc0, !UPT ;  /* 0x00003fff04047892 */ /* 0x000fc4000f8ec0ff */
[----:B------:R-:W-:Y:S02]  /*45a0*/  USEL UR15, UR8, 0x1, !UP0 ;  /* 0x00000001080f7887 */ /* 0x000fe4000c000000 */
[----:B------:R-:W-:Y:S02]  /*45b0*/  ULOP3.LUT UR4, UR4, 0x10000, URZ, 0xfc, !UPT ;  /* 0x0001000004047892 */ /* 0x000fe4000f8efcff */
[----:B------:R-:W-:Y:S01]  /*45c0*/  UIADD3 UR15, UPT, UPT, -UR15, URZ, URZ ;  /* 0x000000ff0f0f7290 */ /* 0x000fe2000fffe1ff */
[----:B-1----:R-:W-:-:S15]  /*45d0*/  R2UR UR12, R0 ;  /* 0x00000000000c72ca */ /* 0x002fde00000e0000 */
.L_x_94:
[----:B------:R-:W-:Y:S02]  /*45e0*/  LEA R0, R10, UR9, 0x3 ;  /* 0x000000090a007c11 */ /* 0x000fe4000f8e18ff */
[----:B------:R-:W-:Y:S02]  /*45f0*/  SHF.L.U32 R5, R9, 0x1f, RZ ;  /* 0x0000001f09057819 */ /* 0x000fe400000006ff */
[----:B------:R-:W-:Y:S01]  /*4600*/  PLOP3.LUT P0, PT, PT, PT, UP3, 0x80, 0x8 ;  /* 0x000000000008781c */ /* 0x000fe20003f0f038 */
[----:B------:R-:W-:Y:S01]  /*4610*/  VIADD R3, R0, 0x290 ;  /* 0x0000029000037836 */ /* 0x000fe20000000000 */
[----:B-1----:R-:W1:Y:S02]  /*4620*/  SYNCS.PHASECHK.TRANS64.TRYWAIT P1, [R0+URZ+0x280], R5 ;  /* 0x00028005000075a7 */ /* 0x002e6400080211ff */
[----:B-1--4-:R-:W-:Y:S09]  /*4630*/  @!P1 BRA `(.L_x_88) ;  /* 0x0000004400b49947 */ /* 0x012ff20003800000 */
.L_x_210:
[----:B------:R-:W-:Y:S01]  /*4640*/  LEA R4, R10, UR9, 0x4 ;  /* 0x000000090a047c11 */ /* 0x000fe2000f8e20ff */
[----:B------:R-:W-:Y:S01]  /*4650*/  @UP3 ULEA UR5, UR18, UR9, 0x3 ;  /* 0x0000000912053291 */ /* 0x000fe2000f8e18ff */
[----:B------:R-:W-:Y:S01]  /*4660*/  PLOP3.LUT P2, PT, PT, PT, PT, 0x80, 0x8 ;  /* 0x000000000008781c */ /* 0x000fe20003f4f070 */
[----:B------:R-:W-:Y:S01]  /*4670*/  ULEA UR14, UR11, UR9, 0x3 ;  /* 0x000000090b0e7291 */ /* 0x000fe2000f8e18ff */
[----:B------:R-:W-:Y:S02]  /*4680*/  PRMT R3, RZ, 0x654, R3 ;  /* 0x00000654ff037816 */ /* 0x000fe40000000003 */
[----:B-1----:R-:W1:Y:S01]  /*4690*/  LDS.128 R4, [R4+0x310] ;  /* 0x0003100004047984 */ /* 0x002e620000000c00 */
[----:B------:R-:W-:Y:S02]  /*46a0*/  @P0 SHF.L.U32 R2, R8, 0x1f, RZ ;  /* 0x0000001f08020819 */ /* 0x000fe400000006ff */
[----:B------:R-:W-:Y:S01]  /*46b0*/  SHF.L.U32 R0, R11, 0x1f, RZ ;  /* 0x0000001f0b007819 */ /* 0x000fe200000006ff */
[----:B------:R-:W-:Y:S01]  /*46c0*/  @!PT LDS RZ, [RZ] ;  /* 0x00000000fffff984 */ /* 0x000fe20000000800 */
[----:B------:R-:W-:Y:S01]  /*46d0*/  @!PT LDS RZ, [RZ] ;  /* 0x00000000fffff984 */ /* 0x000fe20000000800 */
[----:B------:R-:W-:Y:S01]  /*46e0*/  @!PT LDS RZ, [RZ] ;  /* 0x00000000fffff984 */ /* 0x000fe20000000800 */
[----:B------:R-:W-:Y:S01]  /*46f0*/  @!PT LDS RZ, [RZ] ;  /* 0x00000000fffff984 */ /* 0x000fe20000000800 */
[----:B------:R2:W-:Y:S06]  /*4700*/  MEMBAR.ALL.CTA ;  /* 0x0000000000007992 */ /* 0x0005ec0000008000 */
[----:B--2---:R-:W2:Y:S02]  /*4710*/  FENCE.VIEW.ASYNC.S ;  /* 0x00000000000073c6 */ /* 0x004ea40000000000 */
[----:B--2---:R2:W-:Y:S01]  /*4720*/  SYNCS.ARRIVE.TRANS64.RED.A1T0 RZ, [R3+URZ], RZ ;  /* 0x000000ff03ff79a7 */ /* 0x0045e200081004ff */
[----:B------:R2:W4:Y:S01]  /*4730*/  @P0 SYNCS.PHASECHK.TRANS64.TRYWAIT P2, [UR5], R2 ;  /* 0x00000002ff0005a7 */ /* 0x0005220008041105 */
[----:B-1----:R-:W-:Y:S01]  /*4740*/  LOP3.LUT P1, RZ, R6, 0x1, RZ, 0xc0, !PT ;  /* 0x0000000106ff7812 */ /* 0x002fe2000782c0ff */
[----:B------:R-:W1:Y:S02]  /*4750*/  SYNCS.PHASECHK.TRANS64.TRYWAIT P0, [UR14+0x2c0], R0 ;  /* 0x0002c000ff0075a7 */ /* 0x000e64000800110e */
[----:B-12-4-:R-:W-:Y:S10]  /*4760*/  @!P0 BRA `(.L_x_89) ;  /* 0x00000044007c8947 */ /* 0x016ff40003800000 */
.L_x_212:
[----:B------:R-:W-:Y:S01]  /*4770*/  IADD3 R10, PT, PT, R10, 0x1, RZ ;  /* 0x000000010a0a7810 */ /* 0x000fe20007ffe0ff */
[----:B------:R-:W-:Y:S06]  /*4780*/  BRA.U !UP3, `(.L_x_90) ;  /* 0x000000010b887547 */ /* 0x000fec000b800000 */
[----:B------:R-:W-:Y:S02]  /*4790*/  UIMAD UR13, UR11, 0x30, UR12 ;  /* 0x000000300b0d78a4 */ /* 0x000fe4000f8e020c */
[----:B------:R-:W-:Y:S01]  /*47a0*/  UPLOP3.LUT UP4, UPT, UPT, UPT, UPT, 0x40, 0x4 ;  /* 0x000000000004789c */ /* 0x000fe20003f8e870 */
[----:B------:R-:W-:Y:S01]  /*47b0*/  UMOV UR17, UR15 ;  /* 0x0000000f00117c82 */ /* 0x000fe20008000000 */
[----:B------:R-:W-:Y:S01]  /*47c0*/  UMOV UR16, UR8 ;  /* 0x0000000800107c82 */ /* 0x000fe20008000000 */
[----:B------:R-:W-:-:S08]  /*47d0*/  UMOV UR5, UR18 ;  /* 0x0000001200057c82 */ /* 0x000fd00008000000 */
.L_x_93:
[----:B------:R-:W-:Y:S02]  /*47e0*/  UIADD3 UR17, UPT, UPT, UR17, 0x1, URZ ;  /* 0x0000000111117890 */ /* 0x000fe4000fffe0ff */
[----:B--2---:R-:W-:Y:S02]  /*47f0*/  ULEA UR7, UR5, UR9, 0x3 ;  /* 0x0000000905077291 */ /* 0x004fe4000f8e18ff */
[----:B------:R-:W-:Y:S01]  /*4800*/  UISETP.NE.AND UP0, UPT, UR17, URZ, UPT ;  /* 0x000000ff1100728c */ /* 0x000fe2000bf05270 */
[----:B----4-:R-:W-:Y:S10]  /*4810*/  @P2 BRA `(.L_x_91) ;  /* 0x00000000000c2947 */ /* 0x010ff40003800000 */
[----:B-1----:R-:W-:Y:S04]  /*4820*/  SHF.L.U32 R3, R8, 0x1f, RZ ;  /* 0x0000001f08037819 */ /* 0x002fe800000006ff */
[----:B------:R-:W1:Y:S02]  /*4830*/  SYNCS.PHASECHK.TRANS64.TRYWAIT P0, [UR7], R3 ;  /* 0x00000003ff0075a7 */ /* 0x000e640008001107 */
[----:B-1----:R-:W-:Y:S05]  /*4840*/  @!P0 BRA `(.L_x_92) ;  /* 0x00000044005c8947 */ /* 0x002fea0003800000 */
.L_x_91:
[----:B------:R-:W-:Y:S01]  /*4850*/  UISETP.NE.AND UP1, UPT, UR16, 0x1, UPT ;  /* 0x000000011000788c */ /* 0x000fe2000bf25270 */
[----:B------:R-:W-:Y:S01]  /*4860*/  PLOP3.LUT P2, PT, PT, PT, PT, 0x80, 0x8 ;  /* 0x000000000008781c */ /* 0x000fe20003f4f070 */
[----:B------:R-:W-:Y:S02]  /*4870*/  UIADD3 UR18, UPT, UPT, UR5, 0x1, URZ ;  /* 0x0000000105127890 */ /* 0x000fe4000fffe0ff */
[----:B------:R-:W-:Y:S02]  /*4880*/  UIMAD UR6, UR5, 0x60, UR4 ;  /* 0x00000060050678a4 */ /* 0x000fe4000f8e0204 */
[----:B------:R-:W-:Y:S01]  /*4890*/  UISETP.NE.AND UP2, UPT, UR18, 0x26, UPT ;  /* 0x000000261200788c */ /* 0x000fe2000bf45270 */
[----:B------:R-:W-:Y:S01]  /*48a0*/  PLOP3.LUT P0, PT, PT, PT, UP1, 0x80, 0x8 ;  /* 0x000000000008781c */ /* 0x000fe20003f0f018 */
[----:B------:R-:W-:Y:S02]  /*48b0*/  UIADD3 UR16, UPT, UPT, UR16, -0x1, URZ ;  /* 0xffffffff10107890 */ /* 0x000fe4000fffe0ff */
[----:B------:R-:W-:Y:S02]  /*48c0*/  USEL UR22, URZ, 0x1, UP2 ;  /* 0x00000001ff167887 */ /* 0x000fe40009000000 */
[----:B------:R-:W-:Y:S01]  /*48d0*/  USEL UR18, UR18, URZ, UP2 ;  /* 0x000000ff12127287 */ /* 0x000fe20009000000 */
[----:B------:R-:W-:Y:S03]  /*48e0*/  UMOV UR23, 0xc0004010 ;  /* 0xc000401000177882 */ /* 0x000fe60000000000 */
[----:B------:R-:W-:Y:S01]  /*48f0*/  @UP1 ULEA UR19, UR18, UR9, 0x3 ;  /* 0x0000000912131291 */ /* 0x000fe2000f8e18ff */
[----:B------:R-:W-:Y:S01]  /*4900*/  LOP3.LUT R8, R8, UR22, RZ, 0x3c, !PT ;  /* 0x0000001608087c12 */ /* 0x000fe2000f8e3cff */
[----:B------:R-:W-:Y:S03]  /*4910*/  ULEA UR22, UR5, UR10, 0x8 ;  /* 0x0000000a05167291 */ /* 0x000fe6000f8e40ff */
[----:B-1----:R-:W-:Y:S01]  /*4920*/  @P0 SHF.L.U32 R0, R8, 0x1f, RZ ;  /* 0x0000001f08000819 */ /* 0x002fe200000006ff */
[----:B------:R-:W-:Y:S03]  /*4930*/  UMOV UR5, UR18 ;  /* 0x0000001200057c82 */ /* 0x000fe60008000000 */
[----:B------:R2:W4:Y:S01]  /*4940*/  @P0 SYNCS.PHASECHK.TRANS64.TRYWAIT P2, [UR19], R0 ;  /* 0x00000000ff0005a7 */ /* 0x0005220008041113 */
[----:B------:R-:W-:Y:S03]  /*4950*/  UIADD3 UR19, UPT, UPT, UR7, 0x130, URZ ;  /* 0x0000013007137890 */ /* 0x000fe6000fffe0ff */
[----:B------:R-:W-:Y:S02]  /*4960*/  UMOV UR7, 0xc0004010 ;  /* 0xc000401000077882 */ /* 0x000fe40000000000 */
[----:B------:R2:W-:Y:S01]  /*4970*/  UTCQMMA gdesc[UR22], gdesc[UR6], tmem[UR13], tmem[UR20], idesc[UR21], UP4 ;  /* 0x00ff1406160075ea */ /* 0x0005e2000a00030d */
[----:B------:R-:W-:Y:S03]  /*4980*/  UPLOP3.LUT UP4, UPT, UPT, UPT, UPT, 0x80, 0x8 ;  /* 0x000000000008789c */ /* 0x000fe60003f8f070 */
[----:B------:R2:W-:Y:S01]  /*4990*/  UTCBAR [UR19], URZ ;  /* 0x000000ff130073e9 */ /* 0x0005e200080000ff */
[----:B------:R-:W-:Y:S07]  /*49a0*/  BRA.U UP0, `(.L_x_93) ;  /* 0xfffffffd008c7547 */ /* 0x000fee000b83ffff */
.L_x_90:
[----:B------:R-:W-:Y:S01]  /*49b0*/  UIADD3 UR11, UPT, UPT, UR11, 0x1, URZ ;  /* 0x000000010b0b7890 */ /* 0x000fe2000fffe0ff */
[C---:B------:R-:W-:Y:S01]  /*49c0*/  ISETP.NE.AND P0, PT, R10.reuse, 0x2, PT ;  /* 0x000000020a00780c */ /* 0x040fe20003f05270 */
[----:B------:R-:W-:Y:S02]  /*49d0*/  UIADD3 UR14, UPT, UPT, UR14, 0x2a0, URZ ;  /* 0x000002a00e0e7890 */ /* 0x000fe4000fffe0ff */
[----:B------:R-:W-:Y:S01]  /*49e0*/  UISETP.NE.AND UP0, UPT, UR11, 0x4, UPT ;  /* 0x000000040b00788c */ /* 0x000fe2000bf05270 */
[----:B-12---:R-:W-:Y:S02]  /*49f0*/  SEL R0, RZ, 0x1, P0 ;  /* 0x00000001ff007807 */ /* 0x006fe40000000000 */
[----:B------:R-:W-:Y:S01]  /*4a00*/  SEL R10, R10, RZ, P0 ;  /* 0x000000ff0a0a7207 */ /* 0x000fe20000000000 */
[----:B------:R-:W-:Y:S01]  /*4a10*/  USEL UR5, URZ, 0x1, UP0 ;  /* 0x00000001ff057887 */ /* 0x000fe20008000000 */
[----:B------:R-:W-:Y:S01]  /*4a20*/  LOP3.LUT R9, R9, R0, RZ, 0x3c, !PT ;  /* 0x0000000009097212 */ /* 0x000fe200078e3cff */
[----:B------:R-:W-:Y:S01]  /*4a30*/  USEL UR11, UR11, URZ, UP0 ;  /* 0x000000ff0b0b7287 */ /* 0x000fe20008000000 */
[----:B------:R1:W-:Y:S03]  /*4a40*/  UTCBAR [UR14], URZ ;  /* 0x000000ff0e0073e9 */ /* 0x0003e600080000ff */
[----:B------:R-:W-:Y:S01]  /*4a50*/  LOP3.LUT R11, R11, UR5, RZ, 0x3c, !PT ;  /* 0x000000050b0b7c12 */ /* 0x000fe2000f8e3cff */
[----:B------:R-:W-:Y:S07]  /*4a60*/  @P1 BRA `(.L_x_94) ;  /* 0xfffffff800dc1947 */ /* 0x000fee000383ffff */
[----:B------:R-:W2:Y:S01]  /*4a70*/  S2UR UR4, SR_CgaCtaId ;  /* 0x00000000000479c3 */ /* 0x000ea20000008800 */
[----:B------:R-:W-:Y:S01]  /*4a80*/  ELECT P0, URZ, PT ;  /* 0x0000000000ff782f */ /* 0x000fe20003800000 */
[----:B------:R-:W-:Y:S01]  /*4a90*/  IMAD.MOV.U32 R0, RZ, RZ, 0x1 ;  /* 0x00000001ff007424 */ /* 0x000fe200078e00ff */
[----:B------:R-:W-:Y:S01]  /*4aa0*/  UIADD3 UR9, UPT, UPT, UR9, 0x2c0, URZ ;  /* 0x000002c009097890 */ /* 0x000fe2000fffe0ff */
[----:B------:R-:W-:Y:S01]  /*4ab0*/  SHF.L.U32 R3, R11, 0x1f, RZ ;  /* 0x0000001f0b037819 */ /* 0x000fe200000006ff */
[----:B------:R-:W-:-:S03]  /*4ac0*/  UMOV UR5, 0x40 ;  /* 0x0000004000057882 */ /* 0x000fc60000000000 */
[----:B------:R-:W-:Y:S01]  /*4ad0*/  UVIRTCOUNT.DEALLOC.SMPOOL 0x80 ;  /* 0x000000800000784c */ /* 0x000fe20000000000 */
[----:B--2---:R-:W-:Y:S02]  /*4ae0*/  ULEA UR4, UR4, UR5, 0x18 ;  /* 0x0000000504047291 */ /* 0x004fe4000f8ec0ff */
[----:B------:R-:W-:-:S07]  /*4af0*/  ULEA UR5, UR11, UR9, 0x3 ;  /* 0x000000090b057291 */ /* 0x000fce000f8e18ff */
[----:B------:R2:W-:Y:S02]  /*4b00*/  @P0 STS.U8 [UR4+0x1c], R0 ;  /* 0x00001c00ff000988 */ /* 0x0005e40008000004 */
[----:B------:R-:W3:Y:S02]  /*4b10*/  SYNCS.PHASECHK.TRANS64.TRYWAIT P0, [UR5], R3 ;  /* 0x00000003ff0075a7 */ /* 0x000ee40008001105 */
[----:B--23--:R-:W-:Y:S05]  /*4b20*/  @!P0 BRA `(.L_x_95) ;  /* 0x0000004000bc8947 */ /* 0x00cfea0003800000 */
.L_x_215:
[----:B------:R-:W-:-:S04]  /*4b30*/  UIADD3 UR6, UPT, UPT, UR11, 0x1, URZ ;  /* 0x000000010b067890 */ /* 0x000fc8000fffe0ff */
[----:B------:R-:W-:-:S04]  /*4b40*/  UISETP.NE.AND UP0, UPT, UR6, 0x4, UPT ;  /* 0x000000040600788c */ /* 0x000fc8000bf05270 */
[----:B------:R-:W-:Y:S02]  /*4b50*/  USEL UR7, URZ, 0x1, UP0 ;  /* 0x00000001ff077887 */ /* 0x000fe40008000000 */
[----:B------:R-:W-:-:S04]  /*4b60*/  USEL UR6, UR6, URZ, UP0 ;  /* 0x000000ff06067287 */ /* 0x000fc80008000000 */
[----:B------:R-:W-:Y:S01]  /*4b70*/  ULEA UR5, UR6, UR9, 0x3 ;  /* 0x0000000906057291 */ /* 0x000fe2000f8e18ff */
[----:B------:R-:W-:-:S04]  /*4b80*/  LOP3.LUT R2, R11, UR7, RZ, 0x3c, !PT ;  /* 0x000000070b027c12 */ /* 0x000fc8000f8e3cff */
[----:B--2---:R-:W-:-:S04]  /*4b90*/  SHF.L.U32 R3, R2, 0x1f, RZ ;  /* 0x0000001f02037819 */ /* 0x004fc800000006ff */
[----:B------:R-:W2:Y:S02]  /*4ba0*/  SYNCS.PHASECHK.TRANS64.TRYWAIT P0, [UR5], R3 ;  /* 0x00000003ff0075a7 */ /* 0x000ea40008001105 */
[----:B--2---:R-:W-:Y:S05]  /*4bb0*/  @!P0 BRA `(.L_x_96) ;  /* 0x0000004000b08947 */ /* 0x004fea0003800000 */
.L_x_217:
        /* <DEDUP_REMOVED lines=9> */
.L_x_219:
[----:B------:R-:W-:-:S04]  /*4c50*/  UIADD3 UR6, UPT, UPT, UR6, 0x1, URZ ;  /* 0x0000000106067890 */ /* 0x000fc8000fffe0ff */
[----:B------:R-:W-:-:S04]  /*4c60*/  UISETP.NE.AND UP0, UPT, UR6, 0x4, UPT ;  /* 0x000000040600788c */ /* 0x000fc8000bf05270 */
[----:B------:R-:W-:Y:S02]  /*4c70*/  USEL UR5, URZ, 0x1, UP0 ;  /* 0x00000001ff057887 */ /* 0x000fe40008000000 */
[----:B------:R-:W-:-:S04]  /*4c80*/  USEL UR6, UR6, URZ, UP0 ;  /* 0x000000ff06067287 */ /* 0x000fc80008000000 */
[----:B------:R-:W-:Y:S01]  /*4c90*/  ULEA UR6, UR6, UR9, 0x3 ;  /* 0x0000000906067291 */ /* 0x000fe2000f8e18ff */
[----:B--2---:R-:W-:-:S04]  /*4ca0*/  LOP3.LUT R3, R2, UR5, RZ, 0x3c, !PT ;  /* 0x0000000502037c12 */ /* 0x004fc8000f8e3cff */
[----:B------:R-:W-:-:S04]  /*4cb0*/  SHF.L.U32 R3, R3, 0x1f, RZ ;  /* 0x0000001f03037819 */ /* 0x000fc800000006ff */
[----:B------:R-:W2:Y:S02]  /*4cc0*/  SYNCS.PHASECHK.TRANS64.TRYWAIT P0, [UR6], R3 ;  /* 0x00000003ff0075a7 */ /* 0x000ea40008001106 */
[----:B--2---:R-:W-:Y:S05]  /*4cd0*/  @!P0 BRA `(.L_x_98) ;  /* 0x0000004000988947 */ /* 0x004fea0003800000 */
.L_x_221:
[----:B------:R-:W-:Y:S01]  /*4ce0*/  NOP ;  /* 0x0000000000007918 */ /* 0x000fe20000000000 */
[----:B--2---:R-:W2:Y:S01]  /*4cf0*/  LDS R0, [UR4+0x14] ;  /* 0x00001404ff007984 */ /* 0x004ea20008000800 */
[----:B------:R-:W-:Y:S01]  /*4d00*/  ULOP3.LUT UR6, UR12, 0xffff, URZ, 0xc0, !UPT ;  /* 0x0000ffff0c067892 */ /* 0x000fe2000f8ec0ff */
[----:B------:R-:W-:Y:S01]  /*4d10*/  UMOV UR8, 0xffff ;  /* 0x0000ffff00087882 */ /* 0x000fe20000000000 */
[----:B------:R-:W-:Y:S02]  /*4d20*/  UMOV UR5, 0x1 ;  /* 0x0000000100057882 */ /* 0x000fe40000000000 */
[----:B------:R-:W-:-:S04]  /*4d30*/  USHF.R.U32.HI UR6, URZ, 0x5, UR6 ;  /* 0x00000005ff067899 */ /* 0x000fc80008011606 */
[----:B------:R-:W-:Y:S02]  /*4d40*/  USHF.L.U32 UR8, UR8, UR6, URZ ;  /* 0x0000000608087299 */ /* 0x000fe400080006ff */
[----:B------:R-:W-:-:S04]  /*4d50*/  USHF.L.U32 UR5, UR5, UR6, URZ ;  /* 0x0000000605057299 */ /* 0x000fc800080006ff */
[----:B--2---:R-:W-:-:S04]  /*4d60*/  LOP3.LUT R0, R0, UR8, RZ, 0xc0, !PT ;  /* 0x0000000800007c12 */ /* 0x004fc8000f8ec0ff */
[----:B------:R-:W-:-:S13]  /*4d70*/  ISETP.NE.AND P0, PT, R0, UR8, PT ;  /* 0x0000000800007c0c */ /* 0x000fda000bf05270 */
[----:B------:R-:W-:Y:S05]  /*4d80*/  @P0 BRA `(.L_x_99) ;  /* 0x0000000000580947 */ /* 0x000fea0003800000 */
[----:B------:R-:W2:Y:S02]  /*4d90*/  LDS R0, [UR4+0x18] ;  /* 0x00001804ff007984 */ /* 0x000ea40008000800 */
[----:B--2---:R-:W-:-:S04]  /*4da0*/  LOP3.LUT R0, R0, UR5, RZ, 0xc0, !PT ;  /* 0x0000000500007c12 */ /* 0x004fc8000f8ec0ff */
[----:B------:R-:W-:-:S13]  /*4db0*/  ISETP.NE.AND P0, PT, R0, UR5, PT ;  /* 0x0000000500007c0c */ /* 0x000fda000bf05270 */
[----:B------:R-:W-:Y:S05]  /*4dc0*/  @P0 BRA `(.L_x_100) ;  /* 0x00000000003c0947 */ /* 0x000fea0003800000 */
[----:B------:R-:W2:Y:S01]  /*4dd0*/  S2R R2, SR_LANEID ;  /* 0x0000000000027919 */ /* 0x000ea20000000000 */
[----:B------:R-:W-:Y:S01]  /*4de0*/  ULOP3.LUT UR8, URZ, UR8, URZ, 0x33, !UPT ;  /* 0x00000008ff087292 */ /* 0x000fe2000f8e33ff */
[----:B------:R-:W-:Y:S01]  /*4df0*/  LOP3.LUT R4, RZ, UR5, RZ, 0x33, !PT ;  /* 0x00000005ff047c12 */ /* 0x000fe2000f8e33ff */
[----:B------:R-:W-:Y:S02]  /*4e00*/  VOTEU.ANY UR7, UPT, PT ;  /* 0x0000000000077886 */ /* 0x000fe400038e0100 */
[----:B------:R-:W-:Y:S01]  /*4e10*/  UFLO.U32 UR7, UR7 ;  /* 0x00000007000772bd */ /* 0x000fe200080e0000 */
[----:B------:R-:W3:Y:S01]  /*4e20*/  REDUX UR5, R4 ;  /* 0x00000000040573c4 */ /* 0x000ee20000000000 */
[----:B------:R-:W-:-:S06]  /*4e30*/  IMAD.U32 R0, RZ, RZ, UR8 ;  /* 0x00000008ff007e24 */ /* 0x000fcc000f8e00ff */
[----:B------:R1:W-:Y:S01]  /*4e40*/  UTCATOMSWS.AND URZ, UR8 ;  /* 0x0000000800ff79e3 */ /* 0x0003e20008000000 */
[----:B------:R-:W4:Y:S01]  /*4e50*/  REDUX UR6, R0 ;  /* 0x00000000000673c4 */ /* 0x000f220000000000 */
[----:B--2---:R-:W-:Y:S01]  /*4e60*/  ISETP.EQ.U32.AND P0, PT, R2, UR7, PT ;  /* 0x0000000702007c0c */ /* 0x004fe2000bf02070 */
[----:B---3--:R-:W-:Y:S01]  /*4e70*/  IMAD.U32 R2, RZ, RZ, UR5 ;  /* 0x00000005ff027e24 */ /* 0x008fe2000f8e00ff */
[----:B----4-:R-:W-:-:S11]  /*4e80*/  MOV R3, UR6 ;  /* 0x0000000600037c02 */ /* 0x010fd60008000f00 */
[----:B------:R1:W-:Y:S04]  /*4e90*/  @P0 ATOMS.AND RZ, [UR4+0x14], R3 ;  /* 0x00001403ffff098c */ /* 0x0003e8000a800004 */
[----:B------:R1:W-:Y:S01]  /*4ea0*/  @P0 ATOMS.AND RZ, [UR4+0x18], R2 ;  /* 0x00001802ffff098c */ /* 0x0003e2000a800004 */
[----:B------:R-:W-:Y:S05]  /*4eb0*/  BRA `(.L_x_101) ;  /* 0x0000000000147947 */ /* 0x000fea0003800000 */
.L_x_100:
[----:B------:R-:W-:Y:S02]  /*4ec0*/  MOV R2, 0x4ee0 ;  /* 0x00004ee000027802 */ /* 0x000fe40000000f00 */
[----:B-1--45:R-:W-:Y:S05]  /*4ed0*/  CALL.REL.NOINC `($__internal_0_$__cuda_sm10x_tcgen05_guardrail_trap_col_being_dealloced_not_returned_by_alloc) ;  /* 0x0000004000b87944 */ /* 0x032fea0003c00000 */
[----:B------:R-:W-:Y:S05]  /*4ee0*/  BRA `(.L_x_101) ;  /* 0x0000000000087947 */ /* 0x000fea0003800000 */
.L_x_99:
[----:B------:R-:W-:Y:S02]  /*4ef0*/  MOV R2, 0x4f10 ;  /* 0x00004f1000027802 */ /* 0x000fe40000000f00 */
[----:B-1--45:R-:W-:Y:S05]  /*4f00*/  CALL.REL.NOINC `($__internal_2_$__cuda_sm10x_tcgen05_guardrail_trap_unallocated_columns_being_dealloced) ;  /* 0x0000004000c47944 */ /* 0x032fea0003c00000 */
.L_x_101:
[----:B------:R-:W-:Y:S01]  /*4f10*/  NOP ;  /* 0x0000000000007918 */ /* 0x000fe20000000000 */
[----:B-1----:R-:W-:Y:S05]  /*4f20*/  EXIT ;  /* 0x000000000000794d */ /* 0x002fea0003800000 */
.L_x_83:
[----:B------:R-:W-:-:S09]  /*4f30*/  UISETP.NE.OR UP2, UPT, UR8, 0x3, !UP2 ;  /* 0x000000030800788c */ /* 0x000fd2000d745670 */
[----:B------:R-:W-:Y:S05]  /*4f40*/  BRA.U UP2, `(.L_x_102) ;  /* 0x0000000902fc7547 */ /* 0x000fea000b800000 */
[----:B------:R-:W1:Y:S01]  /*4f50*/  LDC R0, c[0x0][0xb30] ;  /* 0x0002cc00ff007b82 */ /* 0x000e620000000800 */
[----:B------:R-:W2:Y:S01]  /*4f60*/  LDCU.64 UR8, c[0x0][0x888] ;  /* 0x00011100ff0877ac */ /* 0x000ea20008000a00 */
[----:B------:R-:W-:Y:S01]  /*4f70*/  IMAD.MOV.U32 R30, RZ, RZ, 0x1 ;  /* 0x00000001ff1e7424 */ /* 0x000fe200078e00ff */
[----:B------:R-:W-:Y:S01]  /*4f80*/  CS2R R28, SRZ ;  /* 0x00000000001c7805 */ /* 0x000fe2000001ff00 */
[----:B------:R-:W-:Y:S01]  /*4f90*/  IMAD.MOV.U32 R25, RZ, RZ, 0x1800 ;  /* 0x00001800ff197424 */ /* 0x000fe200078e00ff */
[----:B------:R-:W4:Y:S03]  /*4fa0*/  LDCU.64 UR4, c[0x0][0x890] ;  /* 0x00011200ff0477ac */ /* 0x000f260008000a00 */
[----:B------:R-:W3:Y:S01]  /*4fb0*/  LDC R19, c[0x0][0x370] ;  /* 0x0000dc00ff137b82 */ /* 0x000ee20000000800 */
[----:B------:R-:W-:Y:S01]  /*4fc0*/  UMOV UR7, 0x400 ;  /* 0x0000040000077882 */ /* 0x000fe20000000000 */
[----:B------:R-:W-:-:S02]  /*4fd0*/  UPLOP3.LUT UP1, UPT, UPT, UPT, UPT, 0x40, 0x4 ;  /* 0x000000000004789c */ /* 0x000fc40003f2e870 */
[----:B------:R-:W-:-:S04]  /*4fe0*/  ULEA UR7, UR37, UR7, 0x18 ;  /* 0x0000000725077291 */ /* 0x000fc8000f8ec0ff */
[----:B------:R-:W3:Y:S01]  /*4ff0*/  LDC R2, c[0x0][0xb0c] ;  /* 0x0002c300ff027b82 */ /* 0x000ee20000000800 */
[----:B--2---:R-:W-:Y:S02]  /*5000*/  UISETP.NE.U32.AND UP4, UPT, UR8, URZ, UPT ;  /* 0x000000ff0800728c */ /* 0x004fe4000bf85070 */
[----:B------:R-:W-:Y:S02]  /*5010*/  UIADD3 UR8, UPT, UPT, UR7, 0x260, URZ ;  /* 0x0000026007087890 */ /* 0x000fe4000fffe0ff */
[----:B----4-:R-:W-:-:S03]  /*5020*/  UISETP.NE.U32.AND UP5, UPT, UR4, URZ, UPT ;  /* 0x000000ff0400728c */ /* 0x010fc6000bfa5070 */
[----:B------:R-:W2:Y:S01]  /*5030*/  LDC R18, c[0x0][0xb20] ;  /* 0x0002c800ff127b82 */ /* 0x000ea20000000800 */
[----:B-1----:R-:W-:Y:S01]  /*5040*/  ISETP.NE.AND P1, PT, R0, 0x1, PT ;  /* 0x000000010000780c */ /* 0x002fe20003f25270 */
[----:B------:R-:W-:Y:S02]  /*5050*/  UISETP.NE.AND.EX UP4, UPT, UR9, URZ, UPT, UP4 ;  /* 0x000000ff0900728c */ /* 0x000fe4000bf85340 */
[----:B------:R-:W-:Y:S02]  /*5060*/  UPRMT UR37, UR37, 0x654, UR8 ;  /* 0x0000065425257896 */ /* 0x000fe40008000008 */
[----:B------:R-:W-:Y:S02]  /*5070*/  UISETP.NE.AND.EX UP5, UPT, UR5, URZ, UPT, UP5 ;  /* 0x000000ff0500728c */ /* 0x000fe4000bfa5350 */
[----:B------:R-:W1:Y:S08]  /*5080*/  LDC.64 R32, c[0x0][0x348] ;  /* 0x0000d200ff207b82 */ /* 0x000e700000000a00 */
[----:B------:R-:W4:Y:S08]  /*5090*/  LDC.64 R16, c[0x0][0xb10] ;  /* 0x0002c400ff107b82 */ /* 0x000f300000000a00 */
[----:B------:R-:W1:Y:S08]  /*50a0*/  LDC.64 R6, c[0x0][0xb18] ;  /* 0x0002c600ff067b82 */ /* 0x000e700000000a00 */
[----:B------:R-:W1:Y:S08]  /*50b0*/  LDC.64 R4, c[0x0][0xb28] ;  /* 0x0002ca00ff047b82 */ /* 0x000e700000000a00 */
[----:B--23--:R-:W1:Y:S02]  /*50c0*/  LDC R24, c[0x0][0x374] ;  /* 0x0000dd00ff187b82 */ /* 0x00ce640000000800 */
.L_x_110:
[C---:B------:R-:W-:Y:S02]  /*50d0*/  LEA R0, R29.reuse, UR7, 0x3 ;  /* 0x000000071d007c11 */ /* 0x040fe4000f8e18ff */
[----:B------:R-:W-:Y:S02]  /*50e0*/  SHF.L.U32 R3, R28, 0x1f, RZ ;  /* 0x0000001f1c037819 */ /* 0x000fe400000006ff */
[----:B------:R-:W-:Y:S02]  /*50f0*/  LEA R20, R29, UR7, 0x4 ;  /* 0x000000071d147c11 */ /* 0x000fe4000f8e20ff */
[----:B--2---:R-:W2:Y:S02]  /*5100*/  SYNCS.PHASECHK.TRANS64.TRYWAIT P0, [R0+URZ+0x280], R3 ;  /* 0x00028003000075a7 */ /* 0x004ea400080011ff */
[----:B--2---:R-:W-:Y:S05]  /*5110*/  @!P0 BRA `(.L_x_103) ;  /* 0x0000003c00a08947 */ /* 0x004fea0003800000 */
.L_x_222:
[----:B------:R-:W-:Y:S01]  /*5120*/  ISETP.GE.AND P0, PT, R60, 0x1, PT ;  /* 0x000000013c00780c */ /* 0x000fe20003f06270 */
[----:B------:R-:W3:Y:S01]  /*5130*/  LDS.128 R20, [R20+0x310] ;  /* 0x0003100014147984 */ /* 0x000ee20000000c00 */
[----:B------:R-:W-:Y:S01]  /*5140*/  ISETP.NE.U32.AND P4, PT, RZ, UR4, PT ;  /* 0x00000004ff007c0c */ /* 0x000fe2000bf85070 */
[----:B--2---:R-:W-:Y:S01]  /*5150*/  VIADD R0, R0, 0x290 ;  /* 0x0000029000007836 */ /* 0x004fe20000000000 */
[----:B------:R-:W-:Y:S02]  /*5160*/  SHF.L.U32 R26, R30, 0x1f, RZ ;  /* 0x0000001f1e1a7819 */ /* 0x000fe400000006ff */
[----:B------:R-:W-:Y:S02]  /*5170*/  ISETP.NE.AND.EX P4, PT, RZ, UR5, PT, P4 ;  /* 0x00000005ff007c0c */ /* 0x000fe4000bf85340 */
[----:B------:R-:W-:Y:S01]  /*5180*/  PRMT R0, RZ, 0x654, R0 ;  /* 0x00000654ff007816 */ /* 0x000fe20000000000 */
[----:B------:R-:W-:Y:S01]  /*5190*/  @!PT LDS RZ, [RZ] ;  /* 0x00000000fffff984 */ /* 0x000fe20000000800 */
[----:B------:R-:W-:Y:S01]  /*51a0*/  @!PT LDS RZ, [RZ] ;  /* 0x00000000fffff984 */ /* 0x000fe20000000800 */
[----:B------:R-:W-:Y:S01]  /*51b0*/  @!PT LDS RZ, [RZ] ;  /* 0x00000000fffff984 */ /* 0x000fe20000000800 */
[----:B------:R-:W-:Y:S01]  /*51c0*/  @!PT LDS RZ, [RZ] ;  /* 0x00000000fffff984 */ /* 0x000fe20000000800 */
[----:B------:R2:W-:Y:S06]  /*51d0*/  MEMBAR.ALL.CTA ;  /* 0x0000000000007992 */ /* 0x0005ec0000008000 */
[----:B--2---:R-:W2:Y:S02]  /*51e0*/  FENCE.VIEW.ASYNC.S ;  /* 0x00000000000073c6 */ /* 0x004ea40000000000 */
[----:B--2---:R2:W-:Y:S01]  /*51f0*/  SYNCS.ARRIVE.TRANS64.RED.A1T0 RZ, [R0+URZ], RZ ;  /* 0x000000ff00ff79a7 */ /* 0x0045e200081004ff */
[----:B---3--:R-:W-:Y:S11]  /*5200*/  LOP3.LUT P3, RZ, R22, 0x1, RZ, 0xc0, !PT ;  /* 0x0000000116ff7812 */ /* 0x008ff6000786c0ff */
[----:B------:R-:W-:Y:S02]  /*5210*/  @!UPT UIADD3 URZ, UPT, UPT, URZ, URZ, URZ ;  /* 0x000000fffffff290 */ /* 0x000fe4000fffe0ff */
[----:B------:R-:W-:Y:S02]  /*5220*/  @P3 MOV R13, R20 ;  /* 0x00000014000d3202 */ /* 0x000fe40000000f00 */
[----:B------:R-:W-:Y:S01]  /*5230*/  @P3 LOP3.LUT R8, R21, 0xffff, RZ, 0xc0, !PT ;  /* 0x0000ffff15083812 */ /* 0x000fe200078ec0ff */
[----:B--2---:R-:W-:Y:S06]  /*5240*/  @!P0 BRA `(.L_x_104) ;  /* 0x0000000000a48947 */ /* 0x004fec0003800000 */
[----:B-1----:R-:W-:Y:S01]  /*5250*/  IMAD.HI.U32 R31, R24, R7, RZ ;  /* 0x00000007181f7227 */ /* 0x002fe200078e00ff */
[----:B------:R-:W-:Y:S02]  /*5260*/  ISETP.NE.AND P0, PT, R6, 0x1, PT ;  /* 0x000000010600780c */ /* 0x000fe40003f05270 */
[----:B------:R-:W-:Y:S01]  /*5270*/  ISETP.NE.AND P2, PT, R60, 0x1, PT ;  /* 0x000000013c00780c */ /* 0x000fe20003f45270 */
[----:B----4-:R-:W-:Y:S01]  /*5280*/  IMAD.HI.U32 R34, R19, R16, RZ ;  /* 0x0000001013227227 */ /* 0x010fe200078e00ff */
[----:B------:R-:W-:Y:S02]  /*5290*/  SHF.R.U32.HI R31, RZ, R18, R31 ;  /* 0x00000012ff1f7219 */ /* 0x000fe4000001161f */
[----:B------:R-:W-:Y:S01]  /*52a0*/  ISETP.NE.AND P5, PT, R2, 0x1, PT ;  /* 0x000000010200780c */ /* 0x000fe20003fa5270 */
[----:B------:R-:W-:Y:S01]  /*52b0*/  IMAD.HI.U32 R36, R13, R16, RZ ;  /* 0x000000100d247227 */ /* 0x000fe200078e00ff */
[----:B------:R-:W-:Y:S02]  /*52c0*/  SHF.R.U32.HI R34, RZ, R17, R34 ;  /* 0x00000011ff227219 */ /* 0x000fe40000011622 */
[----:B------:R-:W-:Y:S01]  /*52d0*/  SEL R3, R24, R31, !P0 ;  /* 0x0000001f18037207 */ /* 0x000fe20004000000 */
[C---:B------:R-:W-:Y:S01]  /*52e0*/  IMAD.HI.U32 R31, R8.reuse, R7, RZ ;  /* 0x00000007081f7227 */ /* 0x040fe200078e00ff */
[----:B------:R-:W-:Y:S02]  /*52f0*/  SEL R11, R19, R34, !P5 ;  /* 0x00000022130b7207 */ /* 0x000fe40006800000 */
[----:B------:R-:W-:Y:S01]  /*5300*/  SHF.R.U32.HI R36, RZ, R17, R36 ;  /* 0x00000011ff247219 */ /* 0x000fe20000011624 */
[----:B------:R-:W-:Y:S01]  /*5310*/  IMAD.HI.U32 R38, R3, R4, RZ ;  /* 0x0000000403267227 */ /* 0x000fe200078e00ff */
[----:B------:R-:W-:Y:S03]  /*5320*/  SHF.R.U32.HI R31, RZ, R18, R31 ;  /* 0x00000012ff1f7219 */ /* 0x000fe6000001161f */
[----:B------:R-:W-:Y:S01]  /*5330*/  IMAD.HI.U32 R34, R11, R4, RZ ;  /* 0x000000040b227227 */ /* 0x000fe200078e00ff */
[----:B------:R-:W-:Y:S02]  /*5340*/  @P2 SHF.R.U32.HI R3, RZ, R5, R38 ;  /* 0x00000005ff032219 */ /* 0x000fe40000011626 */
[----:B------:R-:W-:Y:S02]  /*5350*/  SEL R9, R8, R31, !P0 ;  /* 0x0000001f08097207 */ /* 0x000fe40004000000 */
[----:B------:R-:W-:Y:S01]  /*5360*/  @P2 SHF.R.U32.HI R11, RZ, R5, R34 ;  /* 0x00000005ff0b2219 */ /* 0x000fe20000011622 */
[C---:B------:R-:W-:Y:S01]  /*5370*/  IMAD R10, R60.reuse, R3, RZ ;  /* 0x000000033c0a7224 */ /* 0x040fe200078e02ff */
[----:B------:R-:W-:Y:S01]  /*5380*/  SEL R3, R13, R36, !P5 ;  /* 0x000000240d037207 */ /* 0x000fe20006800000 */
[C---:B------:R-:W-:Y:S03]  /*5390*/  IMAD.HI.U32 R14, R9.reuse, R4, RZ ;  /* 0x00000004090e7227 */ /* 0x040fe600078e00ff */
[----:B------:R-:W-:Y:S01]  /*53a0*/  ISETP.GE.AND P0, PT, R9, R10, PT ;  /* 0x0000000a0900720c */ /* 0x000fe20003f06270 */
[C---:B------:R-:W-:Y:S01]  /*53b0*/  IMAD R12, R60.reuse, R11, RZ ;  /* 0x0000000b3c0c7224 */ /* 0x040fe200078e02ff */
[-C--:B------:R-:W-:Y:S04]  /*53c0*/  SHF.R.U32.HI R14, RZ, R5.reuse, R14 ;  /* 0x00000005ff0e7219 */ /* 0x080fe8000001160e */
[----:B------:R-:W-:Y:S02]  /*53d0*/  ISETP.GE.OR P0, PT, R3, R12, P0 ;  /* 0x0000000c0300720c */ /* 0x000fe40000706670 */
[----:B------:R-:W-:Y:S05]  /*53e0*/  SEL R15, R9, R14, !P2 ;  /* 0x0000000e090f7207 */ /* 0x000fea0005000000 */
[----:B------:R-:W-:Y:S04]  /*53f0*/  IMAD.MOV R14, RZ, RZ, -R15 ;  /* 0x000000ffff0e7224 */ /* 0x000fe800078e0a0f */
[----:B------:R-:W-:Y:S02]  /*5400*/  IMAD R14, R60, R14, R9 ;  /* 0x0000000e3c0e7224 */ /* 0x000fe400078e0209 */
[C---:B------:R-:W-:Y:S05]  /*5410*/  @!P0 IMAD.HI.U32 R10, R3.reuse, R4, RZ ;  /* 0x00000004030a8227 */ /* 0x040fea00078e00ff */
[----:B------:R-:W-:Y:S04]  /*5420*/  @!P0 SHF.R.U32.HI R10, RZ, R5, R10 ;  /* 0x00000005ff0a8219 */ /* 0x000fe8000001160a */
[----:B------:R-:W-:Y:S01]  /*5430*/  @!P0 SEL R0, R3, R10, !P2 ;  /* 0x0000000a03008207 */ /* 0x000fe20005000000 */
[----:B------:R-:W-:Y:S03]  /*5440*/  IMAD.MOV R10, RZ, RZ, -R3 ;  /* 0x000000ffff0a7224 */ /* 0x000fe600078e0a03 */
[----:B------:R-:W-:Y:S01]  /*5450*/  @!P0 IADD3 R15, PT, PT, R15, -R0, RZ ;  /* 0x800000000f0f8210 */ /* 0x000fe20007ffe0ff */
[----:B------:R-:W-:Y:S01]  /*5460*/  @!P0 IMAD R0, R11, R14, R0 ;  /* 0x0000000e0b008224 */ /* 0x000fe200078e0200 */
[----:B------:R-:W-:Y:S01]  /*5470*/  IADD3 R11, PT, PT, -R9, RZ, RZ ;  /* 0x000000ff090b7210 */ /* 0x000fe20007ffe1ff */
[----:B------:R-:W-:Y:S02]  /*5480*/  IMAD R13, R2, R10, R13 ;  /* 0x0000000a020d7224 */ /* 0x000fe400078e020d */
[----:B------:R-:W-:Y:S02]  /*5490*/  @!P0 IMAD R9, R15, R60, R3 ;  /* 0x0000003c0f098224 */ /* 0x000fe400078e0203 */
[----:B------:R-:W-:Y:S02]  /*54a0*/  @!P0 IMAD.MOV.U32 R3, RZ, RZ, R0 ;  /* 0x000000ffff038224 */ /* 0x000fe400078e0000 */
[----:B------:R-:W-:Y:S02]  /*54b0*/  IMAD R8, R6, R11, R8 ;  /* 0x0000000b06087224 */ /* 0x000fe400078e0208 */
[----:B------:R-:W-:Y:S02]  /*54c0*/  IMAD R13, R3, R2, R13 ;  /* 0x00000002030d7224 */ /* 0x000fe400078e020d */
[----:B------:R-:W-:Y:S02]  /*54d0*/  IMAD R8, R9, R6, R8 ;  /* 0x0000000609087224 */ /* 0x000fe400078e0208 */
.L_x_104:
[----:B------:R-:W-:Y:S05]  /*54e0*/  BRA.U UP1, `(.L_x_105) ;  /* 0x0000000101107547 */ /* 0x000fea000b800000 */
[----:B------:R-:W-:Y:S04]  /*54f0*/  MOV R0, UR6 ;  /* 0x0000000600007c02 */ /* 0x000fe80008000f00 */
[----:B------:R-:W-:Y:S04]  /*5500*/  SHF.L.U32 R3, R0, 0x1f, RZ ;  /* 0x0000001f00037819 */ /* 0x000fe800000006ff */
[----:B------:R-:W2:Y:S02]  /*5510*/  SYNCS.PHASECHK.TRANS64.TRYWAIT P0, [UR7+0x278], R3 ;  /* 0x00027803ff0075a7 */ /* 0x000ea40008001107 */
[----:B--2---:R-:W-:Y:S05]  /*5520*/  @!P0 BRA `(.L_x_106) ;  /* 0x0000003800b08947 */ /* 0x004fea0003800000 */
.L_x_105:
[----:B------:R-:W-:Y:S05]  /*5530*/  BRA.U !UP5, `(.L_x_107) ;  /* 0x000000010d347547 */ /* 0x000fea000b800000 */
[----:B------:R-:W-:Y:S01]  /*5540*/  UPLOP3.LUT UP0, UPT, UPT, UPT, UP4, 0x80, 0x8 ;  /* 0x000000000008789c */ /* 0x000fe20003f0f040 */
[----:B------:R-:W-:Y:S05]  /*5550*/  HFMA2 R128, -RZ, RZ, 0, 5.9604644775390625e-08 ;  /* 0x00000001ff807431 */ /* 0x000fea00000001ff */
[----:B------:R-:W-:Y:S05]  /*5560*/  PLOP3.LUT P0, PT, PT, PT, UP0, 0x80, 0x8 ;  /* 0x000000000008781c */ /* 0x000fea0003f0f008 */
[----:B------:R-:W3:Y:S01]  /*5570*/  @UP0 LDCU.64 UR10, c[0x0][0x888] ;  /* 0x00011100ff0a07ac */ /* 0x000ee20008000a00 */
[----:B------:R-:W-:Y:S04]  /*5580*/  @UP0 UIMAD UR8, UR36, UR4, URZ ;  /* 0x00000004240802a4 */ /* 0x000fe8000f8e02ff */
[----:B---3--:R-:W-:Y:S06]  /*5590*/  @UP0 UIMAD.WIDE UR10, UR8, 0x4, UR10 ;  /* 0x00000004080a08a5 */ /* 0x008fec000f8e020a */
[----:B------:R-:W-:Y:S02]  /*55a0*/  IMAD.U32 R10, RZ, RZ, UR10 ;  /* 0x0000000aff0a7e24 */ /* 0x000fe4000f8e00ff */
[----:B------:R-:W-:Y:S05]  /*55b0*/  IMAD.U32 R11, RZ, RZ, UR11 ;  /* 0x0000000bff0b7e24 */ /* 0x000fea000f8e00ff */
[----:B--2---:R-:W2:Y:S02]  /*55c0*/  @P0 LDG.E R0, desc[UR44][R10.64] ;  /* 0x0000002c0a000981 */ /* 0x004ea4000c1e1900 */
[----:B--2---:R-:W-:Y:S01]  /*55d0*/  @P0 R2UR UR38, R0 ;  /* 0x00000000002602ca */ /* 0x004fe200000e0000 */
[----:B------:R-:W-:Y:S05]  /*55e0*/  IMAD.MOV.U32 R0, RZ, RZ, 0x1 ;  /* 0x00000001ff007424 */ /* 0x000fea00078e00ff */
[----:B------:R-:W-:Y:S08]  /*55f0*/  @!P0 PRMT R128, R0, 0x7610, R128 ;  /* 0x0000761000808816 */ /* 0x000ff00000000080 */
[----:B------:R-:W3:Y:S02]  /*5600*/  @!UP0 LDCU UR38, c[0x0][0x880] ;  /* 0x00011000ff2687ac */ /* 0x000ee40008000800 */
.L_x_107:
[----:B---3--:R-:W-:Y:S01]  /*5610*/  @!P4 FSETP.EQ.AND P5, PT, RZ, UR38, PT ;  /* 0x00000026ff00cc0b */ /* 0x008fe2000bfa2000 */
[----:B------:R-:W-:Y:S01]  /*5620*/  @!UPT UIADD3 URZ, UPT, UPT, URZ, URZ, URZ ;  /* 0x000000fffffff290 */ /* 0x000fe2000fffe0ff */
[----:B------:R-:W-:Y:S11]  /*5630*/  @!P4 BRA `(.L_x_108) ;  /* 0x000000000014c947 */ /* 0x000ff60003800000 */
[----:B------:R-:W-:Y:S02]  /*5640*/  LOP3.LUT P0, RZ, R128, 0xff, RZ, 0xc0, !PT ;  /* 0x000000ff80ff7812 */ /* 0x000fe4000780c0ff */
[----:B------:R-:W-:Y:S04]  /*5650*/  PLOP3.LUT P5, PT, PT, PT, UP0, 0x80, 0x8 ;  /* 0x000000000008781c */ /* 0x000fe80003faf008 */
[----:B------:R-:W-:Y:S07]  /*5660*/  PLOP3.LUT P5, PT, P5, PT, PT, 0x8, 0x80 ;  /* 0x000000000080781c */ /* 0x000fee0002fae170 */
[----:B------:R-:W-:Y:S11]  /*5670*/  @P0 FSETP.EQ.AND P5, PT, RZ, UR38, PT ;  /* 0x00000026ff000c0b */ /* 0x000ff6000bfa2000 */
[----:B------:R-:W-:Y:S02]  /*5680*/  @!UPT UIADD3 URZ, UPT, UPT, URZ, URZ, URZ ;  /* 0x000000fffffff290 */ /* 0x000fe4000fffe0ff */
.L_x_108:
[----:B------:R-:W3:Y:S01]  /*5690*/  SYNCS.PHASECHK.TRANS64.TRYWAIT P4, [UR7+0x268], R26 ;  /* 0x0002681aff0075a7 */ /* 0x000ee20008081107 */
[----:B------:R-:W-:Y:S01]  /*56a0*/  @P3 SHF.R.U32.HI R27, RZ, 0x10, R21 ;  /* 0x00000010ff1b3819 */ /* 0x000fe20000011615 */
[----:B------:R-:W-:Y:S01]  /*56b0*/  VIADD R29, R29, 0x1 ;  /* 0x000000011d1d7836 */ /* 0x000fe20000000000 */
[----:B------:R-:W1:Y:S08]  /*56c0*/  LDC.64 R14, c[0x0][0xb10] ;  /* 0x0002c400ff0e7b82 */ /* 0x000e700000000a00 */
[----:B------:R-:W4:Y:S08]  /*56d0*/  LDC.64 R10, c[0x0][0xb18] ;  /* 0x0002c600ff0a7b82 */ /* 0x000f300000000a00 */
[----:B--2---:R-:W2:Y:S08]  /*56e0*/  @!P1 LDC R0, c[0x0][0xb20] ;  /* 0x0002c800ff009b82 */ /* 0x004eb00000000800 */
[----:B------:R-:W2:Y:S01]  /*56f0*/  @!P1 LDC R3, c[0x0][0xb0c] ;  /* 0x0002c300ff039b82 */ /* 0x000ea20000000800 */
[----:B-1----:R-:W-:Y:S05]  /*5700*/  @!P1 IMAD.HI.U32 R14, R13, R14, RZ ;  /* 0x0000000e0d0e9227 */ /* 0x002fea00078e00ff */
[----:B------:R-:W-:Y:S01]  /*5710*/  @!P1 SHF.R.U32.HI R14, RZ, R15, R14 ;  /* 0x0000000fff0e9219 */ /* 0x000fe2000001160e */
[----:B----4-:R-:W-:Y:S01]  /*5720*/  @!P1 IMAD.HI.U32 R11, R8, R11, RZ ;  /* 0x0000000b080b9227 */ /* 0x010fe200078e00ff */
[----:B------:R-:W-:Y:S04]  /*5730*/  @!P1 ISETP.NE.AND P0, PT, R10, 0x1, PT ;  /* 0x000000010a00980c */ /* 0x000fe80003f05270 */
[----:B--2---:R-:W-:Y:S02]  /*5740*/  @!P1 SHF.R.U32.HI R9, RZ, R0, R11 ;  /* 0x00000000ff099219 */ /* 0x004fe4000001160b */
[----:B------:R-:W-:Y:S02]  /*5750*/  @!P1 ISETP.NE.AND P2, PT, R3, 0x1, PT ;  /* 0x000000010300980c */ /* 0x000fe40003f45270 */
[----:B------:R-:W-:Y:S02]  /*5760*/  @!P1 SEL R9, R8, R9, !P0 ;  /* 0x0000000908099207 */ /* 0x000fe40004000000 */
[----:B------:R-:W-:Y:S02]  /*5770*/  ELECT P0, URZ, PT ;  /* 0x0000000000ff782f */ /* 0x000fe40003800000 */
[----:B------:R-:W-:Y:S05]  /*5780*/  @!P1 SEL R14, R13, R14, !P2 ;  /* 0x0000000e0d0e9207 */ /* 0x000fea0005000000 */
[----:B------:R-:W-:Y:S02]  /*5790*/  @!P1 IMAD.IADD R0, R9, 0x1, -R14 ;  /* 0x0000000109009824 */ /* 0x000fe400078e0a0e */
[----:B------:R-:W-:Y:S02]  /*57a0*/  @!P1 IMAD.IADD R9, R14, 0x1, -R9 ;  /* 0x000000010e099824 */ /* 0x000fe400078e0a09 */
[----:B------:R-:W-:Y:S02]  /*57b0*/  @!P1 IMAD R13, R0, R3, R13 ;  /* 0x00000003000d9224 */ /* 0x000fe400078e020d */
[----:B------:R-:W-:Y:S01]  /*57c0*/  @!P1 IMAD R8, R9, R10, R8 ;  /* 0x0000000a09089224 */ /* 0x000fe200078e0208 */
[----:B---3--:R-:W-:Y:S06]  /*57d0*/  @!P4 BRA `(.L_x_109) ;  /* 0x00000038001cc947 */ /* 0x008fec0003800000 */
.L_x_225:
[----:B------:R-:W-:Y:S01]  /*57e0*/  PLOP3.LUT P5, PT, P5, P0, PT, 0xf2, 0x2f ;  /* 0x00000000002f781c */ /* 0x000fe20002fa1e72 */
[----:B------:R-:W-:Y:S01]  /*57f0*/  UMOV UR14, 0x0 ;  /* 0x00000000000e7882 */ /* 0x000fe20000000000 */
[----:B------:R-:W-:Y:S01]  /*5800*/  UMOV UR15, 0x10000000 ;  /* 0x10000000000f7882 */ /* 0x000fe20000000000 */
[----:B------:R-:W-:Y:S01]  /*5810*/  LOP3.LUT R30, R30, 0x1, RZ, 0x3c, !PT ;  /* 0x000000011e1e7812 */ /* 0x000fe200078e3cff */
[----:B------:R-:W-:Y:S01]  /*5820*/  UMOV UR28, UR36 ;  /* 0x00000024001c7c82 */ /* 0x000fe20008000000 */
[----:B------:R-:W-:Y:S01]  /*5830*/  UMOV UR20, UR36 ;  /* 0x0000002400147c82 */ /* 0x000fe20008000000 */
[----:B------:R-:W-:Y:S01]  /*5840*/  UMOV UR12, UR36 ;  /* 0x00000024000c7c82 */ /* 0x000fe20008000000 */
[----:B------:R-:W-:Y:S06]  /*5850*/  @P3 R2UR UR36, R27 ;  /* 0x000000001b2432ca */ /* 0x000fec00000e0000 */
[----:B-1----:R-:W-:Y:S01]  /*5860*/  @!P5 IADD3 R3, P0, PT, R32, 0x580, RZ ;  /* 0x000005802003d810 */ /* 0x002fe20007f1e0ff */
[----:B------:R-:W-:Y:S01]  /*5870*/  @!P5 IMAD R123, R123, 0x30, RZ ;  /* 0x000000307b7bd824 */ /* 0x000fe200078e02ff */
[----:B------:R-:W-:Y:S01]  /*5880*/  VOTEU.ALL UP1, P5 ;  /* 0x0000000000ff7886 */ /* 0x000fe20002820000 */
[----:B------:R-:W-:Y:S01]  /*5890*/  @!P5 IMAD.SHL.U32 R129, R129, 0x80, RZ ;  /* 0x000000808181d824 */ /* 0x000fe200078e00ff */
[----:B------:R-:W-:Y:S01]  /*58a0*/  @!P5 R2UR UR9, R3 ;  /* 0x000000000309d2ca */ /* 0x000fe200000e0000 */
[----:B------:R-:W-:Y:S01]  /*58b0*/  @!P5 IMAD.X R0, RZ, RZ, R33, P0 ;  /* 0x000000ffff00d224 */ /* 0x000fe200000e0621 */
[----:B------:R-:W-:Y:S01]  /*58c0*/  @!P5 R2UR UR26, R123 ;  /* 0x000000007b1ad2ca */ /* 0x000fe200000e0000 */
[----:B------:R-:W-:Y:S01]  /*58d0*/  @!UP1 UIADD3 UR25, UPT, UPT, UR7, 0x260, URZ ;  /* 0x0000026007199890 */ /* 0x000fe2000fffe0ff */
[----:B------:R-:W-:Y:S01]  /*58e0*/  @!P5 R2UR UR27, R129 ;  /* 0x00000000811bd2ca */ /* 0x000fe200000e0000 */
[----:B------:R-:W-:Y:S01]  /*58f0*/  @!UP1 UIADD3 UR24, UPT, UPT, UR7, 0x380, URZ ;  /* 0x0000038007189890 */ /* 0x000fe2000fffe0ff */
[----:B------:R-:W-:Y:S01]  /*5900*/  @!P5 R2UR UR8, R0 ;  /* 0x000000000008d2ca */ /* 0x000fe200000e0000 */
[----:B------:R-:W-:Y:S01]  /*5910*/  VOTEU.ALL UP3, P5 ;  /* 0x0000000000ff7886 */ /* 0x000fe20002860000 */
[----:B------:R-:W-:Y:S01]  /*5920*/  @!UP1 UIADD3 UR16, UPT, UPT, UR7, 0xb80, URZ ;  /* 0x00000b8007109890 */ /* 0x000fe2000fffe0ff */
[C---:B------:R-:W-:Y:S01]  /*5930*/  ISETP.NE.AND P0, PT, R29.reuse, 0x2, PT ;  /* 0x000000021d00780c */ /* 0x040fe20003f05270 */
[----:B------:R-:W-:Y:S01]  /*5940*/  VOTEU.ALL UP2, P5 ;  /* 0x0000000000ff7886 */ /* 0x000fe20002840000 */
[----:B------:R-:W-:Y:S01]  /*5950*/  UMOV UR17, UR25 ;  /* 0x0000001900117c82 */ /* 0x000fe20008000000 */
[----:B------:R-:W-:Y:S01]  /*5960*/  IMAD.IADD R123, R8, 0x1, R115 ;  /* 0x00000001087b7824 */ /* 0x000fe200078e0273 */
[----:B------:R-:W-:Y:S01]  /*5970*/  SEL R3, RZ, 0x1, P0 ;  /* 0x00000001ff037807 */ /* 0x000fe20000000000 */
[----:B------:R-:W-:Y:S01]  /*5980*/  IMAD.U32 R10, RZ, RZ, UR9 ;  /* 0x00000009ff0a7e24 */ /* 0x000fe2000f8e00ff */
[----:B------:R-:W-:Y:S01]  /*5990*/  @!UP1 UIADD3 UR18, UPT, UPT, UR26, 0x10, URZ ;  /* 0x000000101a129890 */ /* 0x000fe2000fffe0ff */
[----:B------:R-:W-:Y:S01]  /*59a0*/  SEL R29, R29, RZ, P0 ;  /* 0x000000ff1d1d7207 */ /* 0x000fe20000000000 */
[----:B------:R-:W-:Y:S01]  /*59b0*/  UMOV UR19, UR27 ;  /* 0x0000001b00137c82 */ /* 0x000fe20008000000 */
[----:B------:R-:W-:Y:S01]  /*59c0*/  @!UP1 UIADD3 UR10, UPT, UPT, UR26, 0x20, URZ ;  /* 0x000000201a0a9890 */ /* 0x000fe2000fffe0ff */
[----:B------:R-:W-:Y:S01]  /*59d0*/  IMAD.U32 R11, RZ, RZ, UR8 ;  /* 0x00000008ff0b7e24 */ /* 0x000fe2000f8e00ff */
[----:B------:R-:W-:Y:S01]  /*59e0*/  @!P5 R2UR UR22, R10 ;  /* 0x000000000a16d2ca */ /* 0x000fe200000e0000 */
[----:B------:R-:W-:Y:S01]  /*59f0*/  @!UP1 UIADD3 UR8, UPT, UPT, UR7, 0x1380, URZ ;  /* 0x0000138007089890 */ /* 0x000fe2000fffe0ff */
[----:B------:R-:W-:Y:S01]  /*5a00*/  LOP3.LUT R28, R28, R3, RZ, 0x3c, !PT ;  /* 0x000000031c1c7212 */ /* 0x000fe200078e3cff */
[----:B------:R-:W-:Y:S01]  /*5a10*/  VOTEU.ALL UP1, P5 ;  /* 0x0000000000ff7886 */ /* 0x000fe20002820000 */
[----:B------:R-:W-:Y:S01]  /*5a20*/  @!P5 R2UR UR23, R11 ;  /* 0x000000000b17d2ca */ /* 0x000fe200000e0000 */
[----:B------:R-:W-:Y:S01]  /*5a30*/  UMOV UR9, UR25 ;  /* 0x0000001900097c82 */ /* 0x000fe20008000000 */
[----:B------:R-:W-:Y:S01]  /*5a40*/  UMOV UR11, UR27 ;  /* 0x0000001b000b7c82 */ /* 0x000fe20008000000 */
[----:B------:R-:W-:Y:S10]  /*5a50*/  IMAD.IADD R129, R13, 0x1, R122 ;  /* 0x000000010d817824 */ /* 0x000ff400078e027a */
[----:B------:R2:W-:Y:S01]  /*5a60*/  @!UP3 UTMALDG.3D [UR24], [UR22], desc[UR14] ;  /* 0x00000e181600b5b4 */ /* 0x0005e20008011000 */
[----:B------:R2:W-:Y:S01]  /*5a70*/  @!UP2 UTMALDG.3D [UR16], [UR22], desc[UR14] ;  /* 0x00000e101600a5b4 */ /* 0x0005e20008011000 */
[----:B------:R2:W-:Y:S01]  /*5a80*/  @!UP1 UTMALDG.3D [UR8], [UR22], desc[UR14] ;  /* 0x00000e08160095b4 */ /* 0x0005e20008011000 */
[----:B------:R2:W-:Y:S01]  /*5a90*/  @!P5 SYNCS.ARRIVE.TRANS64.RED.A0TR RZ, [UR7+0x260], R25 ;  /* 0x00026019ffffd9a7 */ /* 0x0005e20008300407 */
[----:B------:R-:W-:Y:S01]  /*5aa0*/  UPLOP3.LUT UP1, UPT, UPT, UPT, UPT, 0x80, 0x8 ;  /* 0x000000000008789c */ /* 0x000fe20003f2f070 */
[----:B------:R-:W-:Y:S01]  /*5ab0*/  SYNCS.ARRIVE.TRANS64.RED.A1T0 RZ, [UR37], RZ ;  /* 0x000000ffffff79a7 */ /* 0x000fe20008100425 */
[----:B------:R-:W-:Y:S09]  /*5ac0*/  @P3 BRA `(.L_x_110) ;  /* 0xfffffff400803947 */ /* 0x000ff2000383ffff */
[----:B------:R-:W-:Y:S07]  /*5ad0*/  MOV R0, UR7 ;  /* 0x0000000700007c02 */ /* 0x000fee0008000f00 */
.L_x_111:
[----:B-1----:R-:W-:-:S04]  /*5ae0*/  SHF.L.U32 R3, R30, 0x1f, RZ ;  /* 0x0000001f1e037819 */ /* 0x002fc800000006ff */
[----:B------:R1:W3:Y:S03]  /*5af0*/  SYNCS.PHASECHK.TRANS64.TRYWAIT P0, [R0+URZ+0x268], R3 ;  /* 0x00026803000075a7 */ /* 0x0002e600080011ff */
[----:B---3--:R-:W-:Y:S05]  /*5b00*/  @!P0 NANOSLEEP.SYNCS 0x989680 ;  /* 0x009896800000895d */ /* 0x008fea0003900000 */
[----:B------:R-:W3:Y:S02]  /*5b10*/  @!P0 SYNCS.PHASECHK.TRANS64 P0, [R0+URZ+0x268], R3 ;  /* 0x00026803000085a7 */ /* 0x000ee400080010ff */
[----:B--23--:R-:W-:Y:S05]  /*5b20*/  @P0 EXIT ;  /* 0x000000000000094d */ /* 0x00cfea0003800000 */
[----:B------:R-:W-:Y:S05]  /*5b30*/  BRA `(.L_x_111) ;  /* 0xfffffffc00e87947 */ /* 0x000fea000383ffff */
.L_x_102:
[----:B------:R-:W-:-:S06]  /*5b40*/  UISETP.GE.AND UP1, UPT, UR8, 0x4, UPT ;  /* 0x000000040800788c */ /* 0x000fcc000bf26270 */
[----:B------:R-:W-:-:S13]  /*5b50*/  PLOP3.LUT P0, PT, PT, PT, UP1, 0x80, 0x8 ;  /* 0x000000000008781c */ /* 0x000fda0003f0f018 */
[----:B------:R-:W-:Y:S05]  /*5b60*/  @!P0 EXIT ;  /* 0x000000000000894d */ /* 0x000fea0003800000 */
[----:B------:R-:W-:Y:S01]  /*5b70*/  BAR.SYNC.DEFER_BLOCKING 0x6, 0xa0 ;  /* 0x0182800000007b1d */ /* 0x000fe20000010000 */
[C---:B------:R-:W-:Y:S01]  /*5b80*/  IMAD.U32 R2, R143.reuse, 0x10000, RZ ;  /* 0x000100008f027824 */ /* 0x040fe200078e00ff */
[----:B------:R-:W-:Y:S02]  /*5b90*/  LOP3.LUT R142, R0, 0x60, R143, 0xf8, !PT ;  /* 0x00000060008e7812 */ /* 0x000fe400078ef88f */
[----:B------:R-:W-:Y:S02]  /*5ba0*/  CS2R R140, SRZ ;  /* 0x00000000008c7805 */ /* 0x000fe4000001ff00 */
[----:B------:R-:W-:Y:S01]  /*5bb0*/  LOP3.LUT R143, R143, 0x60, RZ, 0xc0, !PT ;  /* 0x000000608f8f7812 */ /* 0x000fe200078ec0ff */
[----:B------:R-:W-:Y:S01]  /*5bc0*/  IMAD.MOV.U32 R145, RZ, RZ, RZ ;  /* 0x000000ffff917224 */ /* 0x000fe200078e00ff */
[----:B------:R-:W-:Y:S01]  /*5bd0*/  UMOV UR46, 0x400 ;  /* 0x00000400002e7882 */ /* 0x000fe20000000000 */
[----:B------:R-:W1:Y:S01]  /*5be0*/  LDC R131, c[0x0][0x370] ;  /* 0x0000dc00ff837b82 */ /* 0x000e620000000800 */
[----:B------:R-:W-:Y:S01]  /*5bf0*/  ULEA UR46, UR37, UR46, 0x18 ;  /* 0x0000002e252e7291 */ /* 0x000fe2000f8ec0ff */
[----:B------:R-:W-:Y:S01]  /*5c00*/  LOP3.LUT R2, R2, 0x600000, RZ, 0xc0, !PT ;  /* 0x0060000002027812 */ /* 0x000fe200078ec0ff */
[----:B------:R-:W-:Y:S01]  /*5c10*/  IMAD.MOV.U32 R135, RZ, RZ, RZ ;  /* 0x000000ffff877224 */ /* 0x000fe200078e00ff */
[----:B------:R-:W2:Y:S03]  /*5c20*/  LDCU.64 UR48, c[0x0][0x348] ;  /* 0x00006900ff3077ac */ /* 0x000ea60008000a00 */
[----:B------:R-:W-:Y:S01]  /*5c30*/  LEA R142, R142, UR46, 0x4 ;  /* 0x0000002e8e8e7c11 */ /* 0x000fe2000f8e20ff */
[----:B------:R-:W4:Y:S01]  /*5c40*/  LDC R62, c[0x0][0xb0c] ;  /* 0x0002c300ff3e7b82 */ /* 0x000f220000000800 */
[----:B------:R-:W1:Y:S01]  /*5c50*/  LDCU.64 UR40, c[0x0][0x888] ;  /* 0x00011100ff2877ac */ /* 0x000e620008000a00 */
[----:B------:R-:W1:Y:S06]  /*5c60*/  LDCU.64 UR42, c[0x0][0x890] ;  /* 0x00011200ff2a77ac */ /* 0x000e6c0008000a00 */
[----:B------:R-:W1:Y:S01]  /*5c70*/  LDC R130, c[0x0][0xb20] ;  /* 0x0002c800ff827b82 */ /* 0x000e620000000800 */
[----:B------:R-:W3:Y:S01]  /*5c80*/  LDS R3, [UR46+0x330] ;  /* 0x0003302eff037984 */ /* 0x000ee20008000800 */
[----:B------:R-:W-:-:S06]  /*5c90*/  UMOV UR39, URZ ;  /* 0x000000ff00277c82 */ /* 0x000fcc0008000000 */
[----:B------:R-:W1:Y:S08]  /*5ca0*/  LDC R61, c[0x0][0xb30] ;  /* 0x0002cc00ff3d7b82 */ /* 0x000e700000000800 */
[----:B------:R-:W1:Y:S08]  /*5cb0*/  LDC.64 R120, c[0x0][0xb10] ;  /* 0x0002c400ff787b82 */ /* 0x000e700000000a00 */
[----:B------:R-:W1:Y:S08]  /*5cc0*/  LDC.64 R58, c[0x0][0xb18] ;  /* 0x0002c600ff3a7b82 */ /* 0x000e700000000a00 */
[----:B------:R-:W1:Y:S08]  /*5cd0*/  LDC.64 R56, c[0x0][0xb28] ;  /* 0x0002ca00ff387b82 */ /* 0x000e700000000a00 */
[----:B------:R-:W1:Y:S01]  /*5ce0*/  LDC.64 R118, c[0x0][0x8b0] ;  /* 0x00022c00ff767b82 */ /* 0x000e620000000a00 */
[----:B---3--:R-:W-:-:S07]  /*5cf0*/  IMAD.IADD R2, R3, 0x1, R2 ;  /* 0x0000000103027824 */ /* 0x008fce00078e0202 */
[----:B------:R-:W3:Y:S08]  /*5d00*/  LDC.64 R116, c[0x0][0x8a8] ;  /* 0x00022a00ff747b82 */ /* 0x000ef00000000a00 */
[----:B--2-4-:R-:W1:Y:S02]  /*5d10*/  LDC R132, c[0x0][0x374] ;  /* 0x0000dd00ff847b82 */ /* 0x014e640000000800 */
.L_x_126:
[C---:B------:R-:W-:Y:S02]  /*5d20*/  LEA R0, R145.reuse, UR46, 0x3 ;  /* 0x0000002e91007c11 */ /* 0x040fe4000f8e18ff */
[----:B------:R-:W-:Y:S02]  /*5d30*/  SHF.L.U32 R3, R140, 0x1f, RZ ;  /* 0x0000001f8c037819 */ /* 0x000fe400000006ff */
[----:B------:R-:W-:Y:S02]  /*5d40*/  LEA R12, R145, UR46, 0x4 ;  /* 0x0000002e910c7c11 */ /* 0x000fe4000f8e20ff */
[----:B--2---:R-:W2:Y:S02]  /*5d50*/  SYNCS.PHASECHK.TRANS64.TRYWAIT P0, [R0+URZ+0x280], R3 ;  /* 0x00028003000075a7 */ /* 0x004ea400080011ff */
[----:B-12---:R-:W-:Y:S05]  /*5d60*/  @!P0 BRA `(.L_x_112) ;  /* 0x0000003000d08947 */ /* 0x006fea0003800000 */
.L_x_226:
[----:B------:R-:W-:Y:S01]  /*5d70*/  ISETP.GE.AND P0, PT, R60, 0x1, PT ;  /* 0x000000013c00780c */ /* 0x000fe20003f06270 */
[----:B------:R-:W4:Y:S01]  /*5d80*/  LDS.128 R12, [R12+0x310] ;  /* 0x000310000c0c7984 */ /* 0x000f220000000c00 */
[----:B-1----:R-:W-:Y:S01]  /*5d90*/  ISETP.NE.U32.AND P3, PT, R118, RZ, PT ;  /* 0x000000ff7600720c */ /* 0x002fe20003f65070 */
[----:B--2---:R-:W-:Y:S01]  /*5da0*/  VIADD R0, R0, 0x290 ;  /* 0x0000029000007836 */ /* 0x004fe20000000000 */
[----:B------:R-:W-:Y:S04]  /*5db0*/  UISETP.NE.AND UP0, UPT, UR47, URZ, UPT ;  /* 0x000000ff2f00728c */ /* 0x000fe8000bf05270 */
[----:B------:R-:W-:Y:S01]  /*5dc0*/  PRMT R0, RZ, 0x654, R0 ;  /* 0x00000654ff007816 */ /* 0x000fe20000000000 */
[----:B------:R-:W-:Y:S01]  /*5dd0*/  @!PT LDS RZ, [RZ] ;  /* 0x00000000fffff984 */ /* 0x000fe20000000800 */
[----:B------:R-:W-:Y:S01]  /*5de0*/  @!PT LDS RZ, [RZ] ;  /* 0x00000000fffff984 */ /* 0x000fe20000000800 */
[----:B------:R-:W-:Y:S01]  /*5df0*/  @!PT LDS RZ, [RZ] ;  /* 0x00000000fffff984 */ /* 0x000fe20000000800 */
[----:B------:R-:W-:Y:S01]  /*5e00*/  @!PT LDS RZ, [RZ] ;  /* 0x00000000fffff984 */ /* 0x000fe20000000800 */
[----:B------:R1:W-:Y:S06]  /*5e10*/  MEMBAR.ALL.CTA ;  /* 0x0000000000007992 */ /* 0x0003ec0000008000 */
[----:B-1----:R-:W1:Y:S01]  /*5e20*/  FENCE.VIEW.ASYNC.S ;  /* 0x00000000000073c6 */ /* 0x002e620000000000 */
[----:B------:R-:W-:Y:S01]  /*5e30*/  PLOP3.LUT P2, PT, PT, PT, UP0, 0x80, 0x8 ;  /* 0x000000000008781c */ /* 0x000fe20003f4f008 */
[----:B-1----:R1:W-:Y:S01]  /*5e40*/  SYNCS.ARRIVE.TRANS64.RED.A1T0 RZ, [R0+URZ], RZ ;  /* 0x000000ff00ff79a7 */ /* 0x0023e200081004ff */
[----:B----4-:R-:W-:Y:S04]  /*5e50*/  LOP3.LUT P6, RZ, R14, 0x1, RZ, 0xc0, !PT ;  /* 0x000000010eff7812 */ /* 0x010fe800078cc0ff */
[----:B------:R-:W-:Y:S09]  /*5e60*/  P2R R144, PR, RZ, 0x40 ;  /* 0x00000040ff907803 */ /* 0x000ff20000000000 */
[----:B------:R-:W-:Y:S02]  /*5e70*/  @P6 MOV R65, R12 ;  /* 0x0000000c00416202 */ /* 0x000fe40000000f00 */
[----:B------:R-:W-:Y:S01]  /*5e80*/  @P6 LOP3.LUT R63, R13, 0xffff, RZ, 0xc0, !PT ;  /* 0x0000ffff0d3f6812 */ /* 0x000fe200078ec0ff */
[----:B-1----:R-:W-:Y:S06]  /*5e90*/  @!P0 BRA `(.L_x_113) ;  /* 0x0000000000a48947 */ /* 0x002fec0003800000 */
[----:B------:R-:W-:Y:S01]  /*5ea0*/  IMAD.HI.U32 R11, R132, R59, RZ ;  /* 0x0000003b840b7227 */ /* 0x000fe200078e00ff */
[----:B------:R-:W-:Y:S02]  /*5eb0*/  ISETP.NE.AND P0, PT, R58, 0x1, PT ;  /* 0x000000013a00780c */ /* 0x000fe40003f05270 */
[----:B------:R-:W-:Y:S01]  /*5ec0*/  ISETP.NE.AND P1, PT, R60, 0x1, PT ;  /* 0x000000013c00780c */ /* 0x000fe20003f25270 */
[----:B------:R-:W-:Y:S01]  /*5ed0*/  IMAD.HI.U32 R10, R131, R120, RZ ;  /* 0x00000078830a7227 */ /* 0x000fe200078e00ff */
[----:B------:R-:W-:Y:S02]  /*5ee0*/  SHF.R.U32.HI R11, RZ, R130, R11 ;  /* 0x00000082ff0b7219 */ /* 0x000fe4000001160b */
[----:B------:R-:W-:Y:S01]  /*5ef0*/  ISETP.NE.AND P4, PT, R62, 0x1, PT ;  /* 0x000000013e00780c */ /* 0x000fe20003f85270 */
[----:B------:R-:W-:Y:S01]  /*5f00*/  IMAD.HI.U32 R18, R65, R120, RZ ;  /* 0x0000007841127227 */ /* 0x000fe200078e00ff */
[----:B------:R-:W-:Y:S02]  /*5f10*/  SHF.R.U32.HI R10, RZ, R121, R10 ;  /* 0x00000079ff0a7219 */ /* 0x000fe4000001160a */
[----:B------:R-:W-:Y:S01]  /*5f20*/  SEL R3, R132, R11, !P0 ;  /* 0x0000000b84037207 */ /* 0x000fe20004000000 */
[----:B------:R-:W-:Y:S01]  /*5f30*/  IMAD.HI.U32 R11, R63, R59, RZ ;  /* 0x0000003b3f0b7227 */ /* 0x000fe200078e00ff */
[----:B------:R-:W-:Y:S02]  /*5f40*/  SEL R7, R131, R10, !P4 ;  /* 0x0000000a83077207 */ /* 0x000fe40006000000 */
[----:B------:R-:W-:Y:S01]  /*5f50*/  SHF.R.U32.HI R18, RZ, R121, R18 ;  /* 0x00000079ff127219 */ /* 0x000fe20000011612 */
[-C--:B------:R-:W-:Y:S04]  /*5f60*/  IMAD.HI.U32 R10, R3, R56.reuse, RZ ;  /* 0x00000038030a7227 */ /* 0x080fe800078e00ff */
[----:B------:R-:W-:Y:S01]  /*5f70*/  IMAD.HI.U32 R16, R7, R56, RZ ;  /* 0x0000003807107227 */ /* 0x000fe200078e00ff */
[-C--:B------:R-:W-:Y:S02]  /*5f80*/  @P1 SHF.R.U32.HI R3, RZ, R57.reuse, R10 ;  /* 0x00000039ff031219 */ /* 0x080fe4000001160a */
[----:B------:R-:W-:Y:S02]  /*5f90*/  SHF.R.U32.HI R10, RZ, R130, R11 ;  /* 0x00000082ff0a7219 */ /* 0x000fe4000001160b */
[----:B------:R-:W-:Y:S01]  /*5fa0*/  @P1 SHF.R.U32.HI R7, RZ, R57, R16 ;  /* 0x00000039ff071219 */ /* 0x000fe20000011610 */
[C---:B------:R-:W-:Y:S01]  /*5fb0*/  IMAD R4, R60.reuse, R3, RZ ;  /* 0x000000033c047224 */ /* 0x040fe200078e02ff */
[----:B------:R-:W-:Y:S02]  /*5fc0*/  SEL R5, R63, R10, !P0 ;  /* 0x0000000a3f057207 */ /* 0x000fe40004000000 */
[----:B------:R-:W-:Y:S01]  /*5fd0*/  SEL R3, R65, R18, !P4 ;  /* 0x0000001241037207 */ /* 0x000fe20006000000 */
[----:B------:R-:W-:Y:S01]  /*5fe0*/  IMAD R6, R60, R7, RZ ;  /* 0x000000073c067224 */ /* 0x000fe200078e02ff */
[C---:B------:R-:W-:Y:S01]  /*5ff0*/  ISETP.GE.AND P0, PT, R5.reuse, R4, PT ;  /* 0x000000040500720c */ /* 0x040fe20003f06270 */
[----:B------:R-:W-:Y:S03]  /*6000*/  IMAD.HI.U32 R8, R5, R56, RZ ;  /* 0x0000003805087227 */ /* 0x000fe600078e00ff */
[----:B------:R-:W-:Y:S01]  /*6010*/  ISETP.GE.OR P0, PT, R3, R6, P0 ;  /* 0x000000060300720c */ /* 0x000fe20000706670 */
[----:B------:R-:W-:Y:S01]  /*6020*/  IMAD.MOV R6, RZ, RZ, -R3 ;  /* 0x000000ffff067224 */ /* 0x000fe200078e0a03 */
[-C--:B------:R-:W-:Y:S03]  /*6030*/  SHF.R.U32.HI R8, RZ, R57.reuse, R8 ;  /* 0x00000039ff087219 */ /* 0x080fe60000011608 */
[----:B------:R-:W-:Y:S01]  /*6040*/  IMAD R65, R62, R6, R65 ;  /* 0x000000063e417224 */ /* 0x000fe200078e0241 */
[----:B------:R-:W-:Y:S05]  /*6050*/  SEL R9, R5, R8, !P1 ;  /* 0x0000000805097207 */ /* 0x000fea0004800000 */
[----:B------:R-:W-:Y:S02]  /*6060*/  IMAD.MOV R8, RZ, RZ, -R9 ;  /* 0x000000ffff087224 */ /* 0x000fe400078e0a09 */
[C---:B------:R-:W-:Y:S04]  /*6070*/  @!P0 IMAD.HI.U32 R4, R3.reuse, R56, RZ ;  /* 0x0000003803048227 */ /* 0x040fe800078e00ff */
[----:B------:R-:W-:Y:S01]  /*6080*/  IMAD R8, R60, R8, R5 ;  /* 0x000000083c087224 */ /* 0x000fe200078e0205 */
[----:B------:R-:W-:Y:S04]  /*6090*/  @!P0 SHF.R.U32.HI R4, RZ, R57, R4 ;  /* 0x00000039ff048219 */ /* 0x000fe80000011604 */
[----:B------:R-:W-:Y:S02]  /*60a0*/  @!P0 SEL R0, R3, R4, !P1 ;  /* 0x0000000403008207 */ /* 0x000fe40004800000 */
[----:B------:R-:W-:Y:S02]  /*60b0*/  IADD3 R4, PT, PT, -R5, RZ, RZ ;  /* 0x000000ff05047210 */ /* 0x000fe40007ffe1ff */
[----:B------:R-:W-:Y:S01]  /*60c0*/  @!P0 IADD3 R9, PT, PT, R9, -R0, RZ ;  /* 0x8000000009098210 */ /* 0x000fe20007ffe0ff */
[----:B------:R-:W-:Y:S02]  /*60d0*/  @!P0 IMAD R0, R7, R8, R0 ;  /* 0x0000000807008224 */ /* 0x000fe400078e0200 */
[----:B------:R-:W-:Y:S02]  /*60e0*/  IMAD R63, R58, R4, R63 ;  /* 0x000000043a3f7224 */ /* 0x000fe400078e023f */
[----:B------:R-:W-:Y:S02]  /*60f0*/  @!P0 IMAD R5, R9, R60, R3 ;  /* 0x0000003c09058224 */ /* 0x000fe400078e0203 */
[----:B------:R-:W-:Y:S04]  /*6100*/  @!P0 IMAD.MOV.U32 R3, RZ, RZ, R0 ;  /* 0x000000ffff038224 */ /* 0x000fe800078e0000 */
[----:B------:R-:W-:Y:S02]  /*6110*/  IMAD R65, R3, R62, R65 ;  /* 0x0000003e03417224 */ /* 0x000fe400078e0241 */
[----:B------:R-:W-:Y:S02]  /*6120*/  IMAD R63, R5, R58, R63 ;  /* 0x0000003a053f7224 */ /* 0x000fe400078e023f */
.L_x_113:
[----:B------:R-:W-:Y:S01]  /*6130*/  UISETP.NE.U32.AND UP3, UPT, UR42, URZ, UPT ;  /* 0x000000ff2a00728c */ /* 0x000fe2000bf65070 */
[----:B------:R-:W-:Y:S03]  /*6140*/  ISETP.NE.AND.EX P3, PT, R119, RZ, PT, P3 ;  /* 0x000000ff7700720c */ /* 0x000fe60003f65330 */
[----:B------:R-:W-:Y:S09]  /*6150*/  UISETP.NE.AND.EX UP3, UPT, UR43, URZ, UPT, UP3 ;  /* 0x000000ff2b00728c */ /* 0x000ff2000bf65330 */
[----:B------:R-:W-:Y:S05]  /*6160*/  BRA.U !UP3, `(.L_x_114) ;  /* 0x000000010b387547 */ /* 0x000fea000b800000 */
[----:B------:R-:W-:Y:S01]  /*6170*/  UISETP.NE.U32.AND UP0, UPT, UR40, URZ, UPT ;  /* 0x000000ff2800728c */ /* 0x000fe2000bf05070 */
[----:B------:R-:W-:Y:S03]  /*6180*/  HFMA2 R128, -RZ, RZ, 0, 5.9604644775390625e-08 ;  /* 0x00000001ff807431 */ /* 0x000fe600000001ff */
[----:B------:R-:W-:Y:S06]  /*6190*/  UISETP.NE.AND.EX UP0, UPT, UR41, URZ, UPT, UP0 ;  /* 0x000000ff2900728c */ /* 0x000fec000bf05300 */
[----:B------:R-:W-:Y:S05]  /*61a0*/  PLOP3.LUT P0, PT, PT, PT, UP0, 0x80, 0x8 ;  /* 0x000000000008781c */ /* 0x000fea0003f0f008 */
[----:B------:R-:W1:Y:S01]  /*61b0*/  @UP0 LDCU.64 UR6, c[0x0][0x888] ;  /* 0x00011100ff0607ac */ /* 0x000e620008000a00 */
[----:B------:R-:W-:Y:S04]  /*61c0*/  @UP0 UIMAD UR4, UR36, UR42, URZ ;  /* 0x0000002a240402a4 */ /* 0x000fe8000f8e02ff */
[----:B-1----:R-:W-:Y:S06]  /*61d0*/  @UP0 UIMAD.WIDE UR6, UR4, 0x4, UR6 ;  /* 0x00000004040608a5 */ /* 0x002fec000f8e0206 */
[----:B------:R-:W-:Y:S02]  /*61e0*/  IMAD.U32 R4, RZ, RZ, UR6 ;  /* 0x00000006ff047e24 */ /* 0x000fe4000f8e00ff */
[----:B------:R-:W-:Y:S05]  /*61f0*/  IMAD.U32 R5, RZ, RZ, UR7 ;  /* 0x00000007ff057e24 */ /* 0x000fea000f8e00ff */
[----:B------:R-:W2:Y:S02]  /*6200*/  @P0 LDG.E R0, desc[UR44][R4.64] ;  /* 0x0000002c04000981 */ /* 0x000ea4000c1e1900 */
[----:B--2---:R-:W-:Y:S01]  /*6210*/  @P0 R2UR UR38, R0 ;  /* 0x00000000002602ca */ /* 0x004fe200000e0000 */
[----:B------:R-:W-:Y:S05]  /*6220*/  IMAD.MOV.U32 R0, RZ, RZ, 0x1 ;  /* 0x00000001ff007424 */ /* 0x000fea00078e00ff */
[----:B------:R-:W-:Y:S08]  /*6230*/  @!P0 PRMT R128, R0, 0x7610, R128 ;  /* 0x0000761000808816 */ /* 0x000ff00000000080 */
[----:B------:R-:W1:Y:S02]  /*6240*/  @!UP0 LDCU UR38, c[0x0][0x880] ;  /* 0x00011000ff2687ac */ /* 0x000e640008000800 */
.L_x_114:
[----:B------:R-:W-:Y:S05]  /*6250*/  @!P3 BRA `(.L_x_115) ;  /* 0x000000000020b947 */ /* 0x000fea0003800000 */
[----:B---3--:R-:W-:Y:S04]  /*6260*/  ISETP.NE.U32.AND P0, PT, R116, RZ, PT ;  /* 0x000000ff7400720c */ /* 0x008fe80003f05070 */
[----:B------:R-:W-:Y:S11]  /*6270*/  ISETP.NE.AND.EX P0, PT, R117, RZ, PT, P0 ;  /* 0x000000ff7500720c */ /* 0x000ff60003f05300 */
[----:B------:R-:W-:Y:S02]  /*6280*/  @!UPT UIADD3 URZ, UPT, UPT, URZ, URZ, URZ ;  /* 0x000000fffffff290 */ /* 0x000fe4000fffe0ff */
[----:B------:R-:W2:Y:S01]  /*6290*/  @P0 LDC.64 R4, c[0x0][0x8a8] ;  /* 0x00022a00ff040b82 */ /* 0x000ea20000000a00 */
[----:B------:R-:W-:Y:S04]  /*62a0*/  @P0 IMAD R0, R118, UR36, RZ ;  /* 0x0000002476000c24 */ /* 0x000fe8000f8e02ff */
[----:B--2---:R-:W-:Y:S05]  /*62b0*/  @P0 IMAD.WIDE R4, R0, 0x4, R4 ;  /* 0x0000000400040825 */ /* 0x004fea00078e0204 */
[----:B-----5:R2:W5:Y:S02]  /*62c0*/  @P0 LDG.E R64, desc[UR44][R4.64] ;  /* 0x0000002c04400981 */ /* 0x020564000c1e1900 */
[----:B--2---:R-:W4:Y:S02]  /*62d0*/  @!P0 LDC R64, c[0x0][0x8a0] ;  /* 0x00022800ff408b82 */ /* 0x004f240000000800 */
.L_x_115:
[----:B------:R-:W2:Y:S01]  /*62e0*/  LDC.64 R4, c[0x0][0xb10] ;  /* 0x0002c400ff047b82 */ /* 0x000ea20000000a00 */
[----:B------:R-:W-:Y:S01]  /*62f0*/  UISETP.NE.AND UP4, UPT, UR47, URZ, UPT ;  /* 0x000000ff2f00728c */ /* 0x000fe2000bf85270 */
[----:B-1----:R-:W-:Y:S01]  /*6300*/  @P2 FSETP.NEU.AND P1, PT, RZ, UR38, PT ;  /* 0x00000026ff002c0b */ /* 0x002fe2000bf2d000 */
[----:B------:R-:W-:Y:S01]  /*6310*/  UPLOP3.LUT UP0, UPT, UPT, UPT, UPT, 0x40, 0x4 ;  /* 0x000000000004789c */ /* 0x000fe20003f0e870 */
[----:B------:R-:W-:Y:S01]  /*6320*/  @P2 LOP3.LUT P0, RZ, R128, 0xff, RZ, 0xc0, !PT ;  /* 0x000000ff80ff2812 */ /* 0x000fe2000780c0ff */
[----:B------:R-:W-:Y:S03]  /*6330*/  ULEA UR50, UR39, UR46, 0x3 ;  /* 0x0000002e27327291 */ /* 0x000fe6000f8e18ff */
[----:B------:R-:W1:Y:S01]  /*6340*/  LDC.64 R6, c[0x0][0xb18] ;  /* 0x0002c600ff067b82 */ /* 0x000e620000000a00 */
[----:B------:R-:W-:Y:S01]  /*6350*/  SHF.L.U32 R8, R141, 0x1f, RZ ;  /* 0x0000001f8d087819 */ /* 0x000fe200000006ff */
[----:B------:R-:W-:Y:S01]  /*6360*/  VIADD R145, R145, 0x1 ;  /* 0x0000000191917836 */ /* 0x000fe20000000000 */
[----:B------:R-:W-:Y:S02]  /*6370*/  @P6 SHF.R.U32.HI R134, RZ, 0x10, R13 ;  /* 0x00000010ff866819 */ /* 0x000fe4000001160d */
[----:B------:R-:W-:Y:S02]  /*6380*/  CS2R R78, SRZ ;  /* 0x00000000004e7805 */ /* 0x000fe4000001ff00 */
[----:B------:R-:W-:Y:S01]  /*6390*/  CS2R R76, SRZ ;  /* 0x00000000004c7805 */ /* 0x000fe2000001ff00 */
[----:B------:R-:W3:Y:S01]  /*63a0*/  @UP4 LDCU.64 UR4, c[0x0][0x888] ;  /* 0x00011100ff0447ac */ /* 0x000ee20008000a00 */
[----:B------:R-:W-:Y:S02]  /*63b0*/  CS2R R74, SRZ ;  /* 0x00000000004a7805 */ /* 0x000fe4000001ff00 */
[----:B------:R-:W-:Y:S02]  /*63c0*/  CS2R R72, SRZ ;  /* 0x0000000000487805 */ /* 0x000fe4000001ff00 */
[----:B------:R-:W-:Y:S02]  /*63d0*/  CS2R R70, SRZ ;  /* 0x0000000000467805 */ /* 0x000fe4000001ff00 */
[----:B------:R-:W-:Y:S01]  /*63e0*/  CS2R R68, SRZ ;  /* 0x0000000000447805 */ /* 0x000fe2000001ff00 */
[----:B------:R-:W-:Y:S01]  /*63f0*/  @UP4 UPLOP3.LUT UP0, UPT, UPT, UPT, UP3, 0x80, 0x8 ;  /* 0x000000000008489c */ /* 0x000fe20003f0f030 */
[----:B------:R-:W-:Y:S01]  /*6400*/  @P2 VOTEU.ANY UP1, P1 ;  /* 0x0000000000ff2886 */ /* 0x000fe20000820100 */
[----:B---3--:R-:W-:Y:S02]  /*6410*/  @UP4 UISETP.NE.U32.AND UP2, UPT, UR4, URZ, UPT ;  /* 0x000000ff0400428c */ /* 0x008fe4000bf45070 */
[----:B------:R-:W-:Y:S02]  /*6420*/  @UP4 USEL UR4, URZ, 0xffffffff, UP1 ;  /* 0xffffffffff044887 */ /* 0x000fe40008800000 */
[----:B------:R-:W-:Y:S01]  /*6430*/  @UP4 UISETP.NE.AND.EX UP2, UPT, UR5, URZ, UPT, UP2 ;  /* 0x000000ff0500428c */ /* 0x000fe2000bf45320 */
[----:B------:R-:W-:Y:S01]  /*6440*/  @P2 VOTEU.ANY UP1, P0 ;  /* 0x0000000000ff2886 */ /* 0x000fe20000020100 */
[----:B------:R-:W-:Y:S02]  /*6450*/  ISETP.NE.AND P0, PT, R61, 0x1, PT ;  /* 0x000000013d00780c */ /* 0x000fe40003f05270 */
[----:B------:R-:W-:Y:S04]  /*6460*/  @UP4 USEL UR5, URZ, 0xffffffff, UP2 ;  /* 0xffffffffff054887 */ /* 0x000fe80009000000 */
[----:B------:R-:W-:Y:S04]  /*6470*/  @UP0 USEL UR4, UR5, UR4, !UP1 ;  /* 0x0000000405040287 */ /* 0x000fe8000c800000 */
[----:B------:R-:W-:Y:S03]  /*6480*/  @UP4 ULOP3.LUT UR4, UR4, 0x1, URZ, 0xc0, !UPT ;  /* 0x0000000104044892 */ /* 0x000fe6000f8ec0ff */
[----:B------:R-:W3:Y:S01]  /*6490*/  @!P0 LDC R0, c[0x0][0xb20] ;  /* 0x0002c800ff008b82 */ /* 0x000ee20000000800 */
[----:B------:R-:W-:Y:S01]  /*64a0*/  UISETP.NE.U32.OR UP0, UPT, UR4, 0x1, !UP4 ;  /* 0x000000010400788c */ /* 0x000fe2000e705470 */
[----:B--2---:R-:W-:Y:S01]  /*64b0*/  @!P0 IMAD.HI.U32 R4, R65, R4, RZ ;  /* 0x0000000441048227 */ /* 0x004fe200078e00ff */
[----:B-1----:R-:W-:Y:S05]  /*64c0*/  @!P0 ISETP.NE.AND P1, PT, R6, 0x1, PT ;  /* 0x000000010600880c */ /* 0x002fea0003f25270 */
[----:B------:R-:W1:Y:S01]  /*64d0*/  @!P0 LDC R3, c[0x0][0xb0c] ;  /* 0x0002c300ff038b82 */ /* 0x000e620000000800 */
[----:B------:R-:W-:Y:S01]  /*64e0*/  @!P0 IMAD.HI.U32 R7, R63, R7, RZ ;  /* 0x000000073f078227 */ /* 0x000fe200078e00ff */
[----:B------:R-:W-:Y:S02]  /*64f0*/  PLOP3.LUT P3, PT, PT, PT, UP0, 0x80, 0x8 ;  /* 0x000000000008781c */ /* 0x000fe40003f6f008 */
[----:B------:R-:W-:Y:S11]  /*6500*/  @!P0 SHF.R.U32.HI R4, RZ, R5, R4 ;  /* 0x00000005ff048219 */ /* 0x000ff60000011604 */
[----:B------:R-:W-:Y:S04]  /*6510*/  @P3 SHF.L.U32 R9, R135, 0x1f, RZ ;  /* 0x0000001f87093819 */ /* 0x000fe800000006ff */
[----:B------:R-:W2:Y:S01]  /*6520*/  @P3 SYNCS.PHASECHK.TRANS64.TRYWAIT P5, [UR46+0x260], R9 ;  /* 0x00026009ff0035a7 */ /* 0x000ea200080a112e */
[----:B---3--:R-:W-:Y:S02]  /*6530*/  @!P0 SHF.R.U32.HI R0, RZ, R0, R7 ;  /* 0x00000000ff008219 */ /* 0x008fe40000011607 */
[----:B-1----:R-:W-:Y:S02]  /*6540*/  @!P0 ISETP.NE.AND P2, PT, R3, 0x1, PT ;  /* 0x000000010300880c */ /* 0x002fe40003f45270 */
[----:B------:R-:W-:Y:S02]  /*6550*/  @!P0 SEL R5, R63, R0, !P1 ;  /* 0x000000003f058207 */ /* 0x000fe40004800000 */
[----:B------:R-:W-:Y:S05]  /*6560*/  @!P0 SEL R4, R65, R4, !P2 ;  /* 0x0000000441048207 */ /* 0x000fea0005000000 */
[----:B------:R-:W-:Y:S02]  /*6570*/  @!P0 IMAD.IADD R0, R5, 0x1, -R4 ;  /* 0x0000000105008824 */ /* 0x000fe400078e0a04 */
[----:B------:R-:W-:Y:S01]  /*6580*/  @!P0 IMAD.IADD R4, R4, 0x1, -R5 ;  /* 0x0000000104048824 */ /* 0x000fe200078e0a05 */
[----:B------:R1:W3:Y:S01]  /*6590*/  SYNCS.PHASECHK.TRANS64.TRYWAIT P4, [UR50+0x2a0], R8 ;  /* 0x0002a008ff0075a7 */ /* 0x0002e20008081132 */
[----:B------:R-:W-:Y:S02]  /*65a0*/  @!P0 IMAD R65, R0, R3, R65 ;  /* 0x0000000300418224 */ /* 0x000fe400078e0241 */
[----:B------:R-:W-:Y:S01]  /*65b0*/  @!P0 IMAD R63, R4, R6, R63 ;  /* 0x00000006043f8224 */ /* 0x000fe200078e023f */
[----:B------:R-:W-:Y:S02]  /*65c0*/  PLOP3.LUT P0, PT, PT, PT, PT, 0x8, 0x80 ;  /* 0x000000000080781c */ /* 0x000fe40003f0e170 */
[----:B--2---:R-:W-:Y:S01]  /*65d0*/  @P3 PLOP3.LUT P0, PT, P5, PT, PT, 0x8, 0x80 ;  /* 0x000000000080381c */ /* 0x004fe20002f0e170 */
[----:B------:R-:W-:Y:S01]  /*65e0*/  @!UPT UIADD3 URZ, UPT, UPT, URZ, URZ, URZ ;  /* 0x000000fffffff290 */ /* 0x000fe2000fffe0ff */
[----:B-1----:R-:W-:Y:S11]  /*65f0*/  BRA.U !UP0, `(.L_x_116) ;  /* 0x0000000108947547 */ /* 0x002ff6000b800000 */
[----:B------:R-:W-:Y:S02]  /*6600*/  FSETP.NEU.AND P2, PT, RZ, UR38, PT ;  /* 0x00000026ff007c0b */ /* 0x000fe4000bf4d000 */
[----:B------:R-:W-:Y:S01]  /*6610*/  LOP3.LUT P1, RZ, R128, 0xff, RZ, 0xc0, !PT ;  /* 0x000000ff80ff7812 */ /* 0x000fe2000782c0ff */
[----:B------:R-:W-:Y:S01]  /*6620*/  @!UPT UIADD3 URZ, UPT, UPT, URZ, URZ, URZ ;  /* 0x000000fffffff290 */ /* 0x000fe2000fffe0ff */
[----:B------:R-:W-:Y:S11]  /*6630*/  @!P0 BRA `(.L_x_117) ;  /* 0x00000000000c8947 */ /* 0x000ff60003800000 */
[----:B------:R-:W-:Y:S04]  /*6640*/  SHF.L.U32 R3, R135, 0x1f, RZ ;  /* 0x0000001f87037819 */ /* 0x000fe800000006ff */
[----:B------:R-:W1:Y:S02]  /*6650*/  SYNCS.PHASECHK.TRANS64.TRYWAIT P0, [UR46+0x260], R3 ;  /* 0x00026003ff0075a7 */ /* 0x000e64000800112e */
[----:B-1----:R-:W-:Y:S05]  /*6660*/  @!P0 BRA `(.L_x_118) ;  /* 0x0000002800a48947 */ /* 0x002fea0003800000 */
.L_x_117:
[----:B------:R-:W-:Y:S01]  /*6670*/  UISETP.NE.U32.AND UP0, UPT, UR40, URZ, UPT ;  /* 0x000000ff2800728c */ /* 0x000fe2000bf05070 */
[----:B------:R-:W-:Y:S02]  /*6680*/  CS2R R70, SRZ ;  /* 0x0000000000467805 */ /* 0x000fe4000001ff00 */
[----:B------:R-:W-:Y:S02]  /*6690*/  CS2R R68, SRZ ;  /* 0x0000000000447805 */ /* 0x000fe4000001ff00 */
[----:B------:R-:W-:Y:S01]  /*66a0*/  CS2R R74, SRZ ;  /* 0x00000000004a7805 */ /* 0x000fe2000001ff00 */
[----:B------:R-:W-:Y:S01]  /*66b0*/  UISETP.NE.AND.EX UP0, UPT, UR41, URZ, UPT, UP0 ;  /* 0x000000ff2900728c */ /* 0x000fe2000bf05300 */
[----:B------:R-:W-:Y:S02]  /*66c0*/  CS2R R72, SRZ ;  /* 0x0000000000487805 */ /* 0x000fe4000001ff00 */
[----:B------:R-:W-:Y:S02]  /*66d0*/  CS2R R78, SRZ ;  /* 0x00000000004e7805 */ /* 0x000fe4000001ff00 */
[----:B------:R-:W-:Y:S01]  /*66e0*/  CS2R R76, SRZ ;  /* 0x00000000004c7805 */ /* 0x000fe2000001ff00 */
[----:B------:R-:W-:Y:S01]  /*66f0*/  USEL UR5, URZ, 0xffffffff, UP0 ;  /* 0xffffffffff057887 */ /* 0x000fe20008000000 */
[----:B------:R-:W-:Y:S01]  /*6700*/  LOP3.LUT R135, R135, 0x1, RZ, 0x3c, !PT ;  /* 0x0000000187877812 */ /* 0x000fe200078e3cff */
[----:B------:R-:W-:Y:S01]  /*6710*/  VOTEU.ANY UP1, P2 ;  /* 0x0000000000ff7886 */ /* 0x000fe20001020100 */
[----:B------:R-:W-:Y:S01]  /*6720*/  USEL UR4, URZ, 0xffffffff, UP1 ;  /* 0xffffffffff047887 */ /* 0x000fe20008800000 */
[----:B------:R-:W-:Y:S03]  /*6730*/  VOTEU.ANY UP0, P1 ;  /* 0x0000000000ff7886 */ /* 0x000fe60000800100 */
[----:B------:R-:W-:Y:S04]  /*6740*/  @UP3 USEL UR4, UR5, UR4, !UP0 ;  /* 0x0000000405043287 */ /* 0x000fe8000c000000 */
[----:B------:R-:W-:Y:S04]  /*6750*/  ULOP3.LUT UR4, UR4, 0x1, URZ, 0xc0, !UPT ;  /* 0x0000000104047892 */ /* 0x000fe8000f8ec0ff */
[----:B------:R-:W-:Y:S02]  /*6760*/  UISETP.NE.U32.AND UP0, UPT, UR4, 0x1, UPT ;  /* 0x000000010400788c */ /* 0x000fe4000bf05070 */
[----:B------:R-:W-:Y:S04]  /*6770*/  UIADD3 UR4, UPT, UPT, UR46, 0x268, URZ ;  /* 0x000002682e047890 */ /* 0x000fe8000fffe0ff */
[----:B------:R-:W-:Y:S01]  /*6780*/  PLOP3.LUT P0, PT, PT, PT, UP0, 0x80, 0x8 ;  /* 0x000000000008781c */ /* 0x000fe20003f0f008 */
[----:B------:R-:W-:Y:S11]  /*6790*/  UPRMT UR4, UR37, 0x654, UR4 ;  /* 0x0000065425047896 */ /* 0x000ff60008000004 */
[----:B------:R-:W-:Y:S01]  /*67a0*/  @!UPT UIADD3 URZ, UPT, UPT, URZ, URZ, URZ ;  /* 0x000000fffffff290 */ /* 0x000fe2000fffe0ff */
[----:B------:R2:W1:Y:S04]  /*67b0*/  @P0 LDS.128 R68, [R142+0x380] ;  /* 0x000380008e440984 */ /* 0x0004680000000c00 */
[----:B------:R2:W1:Y:S04]  /*67c0*/  @P0 LDS.128 R72, [R142+0xb80] ;  /* 0x000b80008e480984 */ /* 0x0004680000000c00 */
[----:B------:R2:W1:Y:S01]  /*67d0*/  @P0 LDS.128 R76, [R142+0x1380] ;  /* 0x001380008e4c0984 */ /* 0x0004620000000c00 */
[----:B------:R-:W-:Y:S01]  /*67e0*/  @!PT LDS RZ, [RZ] ;  /* 0x00000000fffff984 */ /* 0x000fe20000000800 */
[----:B------:R-:W-:Y:S01]  /*67f0*/  @!PT LDS RZ, [RZ] ;  /* 0x00000000fffff984 */ /* 0x000fe20000000800 */
[----:B------:R-:W-:Y:S01]  /*6800*/  @!PT LDS RZ, [RZ] ;  /* 0x00000000fffff984 */ /* 0x000fe20000000800 */
[----:B------:R-:W-:Y:S01]  /*6810*/  @!PT LDS RZ, [RZ] ;  /* 0x00000000fffff984 */ /* 0x000fe20000000800 */
[----:B------:R4:W-:Y:S06]  /*6820*/  MEMBAR.ALL.CTA ;  /* 0x0000000000007992 */ /* 0x0009ec0000008000 */
[----:B----4-:R-:W4:Y:S02]  /*6830*/  FENCE.VIEW.ASYNC.S ;  /* 0x00000000000073c6 */ /* 0x010f240000000000 */
[----:B----4-:R-:W-:Y:S01]  /*6840*/  SYNCS.ARRIVE.TRANS64.RED.A1T0 RZ, [UR4], RZ ;  /* 0x000000ffffff79a7 */ /* 0x010fe20008100404 */
.L_x_116:
[----:B-1----:R-:W-:Y:S05]  /*6850*/  MOV R3, UR39 ;  /* 0x0000002700037c02 */ /* 0x002fea0008000f00 */
[----:B------:R-:W-:Y:S05]  /*6860*/  IMAD R66, R3, 0x30, R2 ;  /* 0x0000003003427824 */ /* 0x000fea00078e0202 */
[----:B------:R-:W-:Y:S04]  /*6870*/  SHF.R.U32.HI R0, RZ, 0x15, R66 ;  /* 0x00000015ff007819 */ /* 0x000fe80000011642 */
[----:B------:R-:W-:Y:S01]  /*6880*/  LOP3.LUT P0, RZ, R0, 0x3, R133, 0x48, !PT ;  /* 0x0000000300ff7812 */ /* 0x000fe20007804885 */
[----:B------:R-:W-:Y:S01]  /*6890*/  @!UPT UIADD3 URZ, UPT, UPT, URZ, URZ, URZ ;  /* 0x000000fffffff290 */ /* 0x000fe2000fffe0ff */
[----:B---3--:R-:W-:Y:S11]  /*68a0*/  @P4 BRA `(.L_x_119) ;  /* 0x0000000000084947 */ /* 0x008ff60003800000 */
[----:B------:R-:W1:Y:S02]  /*68b0*/  SYNCS.PHASECHK.TRANS64.TRYWAIT P1, [UR50+0x2a0], R8 ;  /* 0x0002a008ff0075a7 */ /* 0x000e640008021132 */
[----:B-1----:R-:W-:Y:S05]  /*68c0*/  @!P1 BRA `(.L_x_120) ;  /* 0x0000002800249947 */ /* 0x002fea0003800000 */
.L_x_119:
[----:B------:R-:W-:Y:S05]  /*68d0*/  @!P0 BRA `(.L_x_121) ;  /* 0x0000000000408947 */ /* 0x000fea0003800000 */
[----:B------:R-:W3:Y:S01]  /*68e0*/  LDCU.64 UR8, c[0x4][0x68] ;  /* 0x01000d00ff0877ac */ /* 0x000ee20008000a00 */
[----:B------:R-:W-:Y:S01]  /*68f0*/  MOV R15, 0x0 ;  /* 0x00000000000f7802 */ /* 0x000fe20000000f00 */
[----:B------:R-:W-:Y:S02]  /*6900*/  HFMA2 R12, -RZ, RZ, 0, 5.9604644775390625e-08 ;  /* 0x00000001ff0c7431 */ /* 0x000fe400000001ff */
[----:B-1----:R-:W-:Y:S02]  /*6910*/  IMAD.MOV.U32 R8, RZ, RZ, 0x192 ;  /* 0x00000192ff087424 */ /* 0x002fe400078e00ff */
[----:B------:R-:W-:Y:S01]  /*6920*/  IMAD.MOV.U32 R13, RZ, RZ, RZ ;  /* 0x000000ffff0d7224 */ /* 0x000fe200078e00ff */
[----:B------:R-:W1:Y:S01]  /*6930*/  LDCU.64 UR6, c[0x4][0x70] ;  /* 0x01000e00ff0677ac */ /* 0x000e620008000a00 */
[----:B------:R-:W2:Y:S01]  /*6940*/  LDC.64 R14, c[0x4][R15] ;  /* 0x010000000f0e7b82 */ /* 0x000ea20000000a00 */
[----:B------:R-:W4:Y:S01]  /*6950*/  LDCU.64 UR4, c[0x4][0x8] ;  /* 0x01000100ff0477ac */ /* 0x000f220008000a00 */
[----:B---3--:R-:W-:Y:S01]  /*6960*/  MOV R5, UR9 ;  /* 0x0000000900057c02 */ /* 0x008fe20008000f00 */
[----:B------:R-:W-:Y:S01]  /*6970*/  IMAD.U32 R4, RZ, RZ, UR8 ;  /* 0x00000008ff047e24 */ /* 0x000fe2000f8e00ff */
[----:B-1----:R-:W-:Y:S01]  /*6980*/  MOV R7, UR7 ;  /* 0x0000000700077c02 */ /* 0x002fe20008000f00 */
[----:B------:R-:W-:Y:S01]  /*6990*/  IMAD.U32 R6, RZ, RZ, UR6 ;  /* 0x00000006ff067e24 */ /* 0x000fe2000f8e00ff */
[----:B----4-:R-:W-:Y:S01]  /*69a0*/  MOV R11, UR5 ;  /* 0x00000005000b7c02 */ /* 0x010fe20008000f00 */
[----:B------:R-:W-:Y:S02]  /*69b0*/  IMAD.U32 R10, RZ, RZ, UR4 ;  /* 0x00000004ff0a7e24 */ /* 0x000fe4000f8e00ff */
[----:B------:R-:W-:Y:S07]  /*69c0*/  LEPC R20, `(.L_x_121) ;  /* 0x000000001014794e */ /* 0x000fee0000000000 */
[----:B--2--5:R-:W-:Y:S05]  /*69d0*/  CALL.ABS.NOINC R14 ;  /* 0x000000000e007343 */ /* 0x024fea0003c00000 */
.L_x_121:
[----:B------:R-:W-:Y:S05]  /*69e0*/  WARPSYNC.ALL ;  /* 0x0000000000007948 */ /* 0x000fea0003800000 */
[C---:B------:R-:W-:Y:S01]  /*69f0*/  R2UR UR4, R66.reuse ;  /* 0x00000000420472ca */ /* 0x040fe200000e0000 */
[----:B------:R-:W-:Y:S05]  /*6a00*/  VIADD R0, R66, 0x10 ;  /* 0x0000001042007836 */ /* 0x000fea0000000000 */
[----:B------:R-:W-:Y:S04]  /*6a10*/  SHF.R.U32.HI R0, RZ, 0x15, R0 ;  /* 0x00000015ff007819 */ /* 0x000fe80000011600 */
[----:B------:R-:W-:Y:S03]  /*6a20*/  LOP3.LUT P0, RZ, R0, 0x3, R133, 0x48, !PT ;  /* 0x0000000300ff7812 */ /* 0x000fe60007804885 */
[----:B------:R-:W3:Y:S10]  /*6a30*/  LDTM.x16 R40, tmem[UR4] ;  /* 0x00000004002879ee */ /* 0x000ef40008240000 */
[----:B---3--:R-:W-:Y:S05]  /*6a40*/  @!P0 BRA `(.L_x_122) ;  /* 0x0000000000408947 */ /* 0x008fea0003800000 */
        /* <DEDUP_REMOVED lines=16> */
.L_x_122:
[----:B------:R-:W-:Y:S05]  /*6b50*/  WARPSYNC.ALL ;  /* 0x0000000000007948 */ /* 0x000fea0003800000 */
[C---:B------:R-:W-:Y:S01]  /*6b60*/  R2UR UR4, R66.reuse ;  /* 0x00000000420472ca */ /* 0x040fe200000e0000 */
[----:B------:R-:W-:Y:S05]  /*6b70*/  VIADD R0, R66, 0x20 ;  /* 0x0000002042007836 */ /* 0x000fea0000000000 */
[----:B------:R-:W-:Y:S04]  /*6b80*/  SHF.R.U32.HI R0, RZ, 0x15, R0 ;  /* 0x00000015ff007819 */ /* 0x000fe80000011600 */
[----:B------:R-:W-:Y:S03]  /*6b90*/  LOP3.LUT P0, RZ, R0, 0x3, R133, 0x48, !PT ;  /* 0x0000000300ff7812 */ /* 0x000fe60007804885 */
[----:B------:R-:W3:Y:S10]  /*6ba0*/  LDTM.x16 R24, tmem[UR4+0x10] ;  /* 0x00001004001879ee */ /* 0x000ef40008240000 */
        /* <DEDUP_REMOVED lines=17> */
.L_x_123:
[----:B------:R-:W-:Y:S01]  /*6cc0*/  ISETP.NE.AND P0, PT, R143, RZ, PT ;  /* 0x000000ff8f00720c */ /* 0x000fe20003f05270 */
[----:B------:R-:W-:Y:S05]  /*6cd0*/  WARPSYNC.ALL ;  /* 0x0000000000007948 */ /* 0x000fea0003800000 */
[----:B------:R-:W-:Y:S01]  /*6ce0*/  R2UR UR4, R66 ;  /* 0x00000000420472ca */ /* 0x000fe200000e0000 */
[----:B------:R-:W-:Y:S01]  /*6cf0*/  UIADD3 UR5, UPT, UPT, UR50, 0x2c0, URZ ;  /* 0x000002c032057890 */ /* 0x000fe2000fffe0ff */
[----:B------:R-:W-:Y:S01]  /*6d00*/  F2FP.F16.E4M3.UNPACK_B R91, R68 ;  /* 0x00000044ff5b723e */ /* 0x000fe200020006ff */
[C---:B----45:R-:W-:Y:S01]  /*6d10*/  FMUL R40, R64.reuse, R40 ;  /* 0x0000002840287220 */ /* 0x070fe20000400000 */
[----:B------:R-:W-:Y:S01]  /*6d20*/  F2FP.F16.E4M3.UNPACK_B R89, R68.H1 ;  /* 0x00000044ff59723e */ /* 0x000fe200030006ff */
[----:B------:R-:W-:Y:S01]  /*6d30*/  UPRMT UR5, UR37, 0x654, UR5 ;  /* 0x0000065425057896 */ /* 0x000fe20008000005 */
[-C--:B------:R-:W-:Y:S01]  /*6d40*/  F2FP.F16.E4M3.UNPACK_B R87, R69.reuse ;  /* 0x00000045ff57723e */ /* 0x080fe200020006ff */
[--C-:B------:R-:W-:Y:S01]  /*6d50*/  HADD2.F32 R67, -RZ, R91.reuse.H0_H0 ;  /* 0x2000005bff437230 */ /* 0x100fe20000004100 */
[----:B------:R-:W-:Y:S01]  /*6d60*/  F2FP.F16.E4M3.UNPACK_B R85, R69.H1 ;  /* 0x00000045ff55723e */ /* 0x000fe200030006ff */
[----:B------:R-:W-:Y:S02]  /*6d70*/  HADD2.F32 R68, -RZ, R91.H1_H1 ;  /* 0x3000005bff447230 */ /* 0x000fe40000004100 */
[----:B------:R-:W-:Y:S01]  /*6d80*/  FMUL R41, R64, R41 ;  /* 0x0000002940297220 */ /* 0x000fe20000400000 */
[-C--:B------:R-:W-:Y:S01]  /*6d90*/  F2FP.F16.E4M3.UNPACK_B R83, R70.reuse ;  /* 0x00000046ff53723e */ /* 0x080fe200020006ff */
[--C-:B------:R-:W-:Y:S01]  /*6da0*/  HADD2.F32 R69, -RZ, R89.reuse.H0_H0 ;  /* 0x20000059ff457230 */ /* 0x100fe20000004100 */
[----:B------:R-:W-:Y:S01]  /*6db0*/  F2FP.F16.E4M3.UNPACK_B R81, R70.H1 ;  /* 0x00000046ff51723e */ /* 0x000fe200030006ff */
[----:B-1----:R-:W1:Y:S01]  /*6dc0*/  LDTM.x16 R4, tmem[UR4+0x20] ;  /* 0x00002004000479ee */ /* 0x002e620008240000 */
[----:B------:R-:W-:Y:S01]  /*6dd0*/  NOP ;  /* 0x0000000000007918 */ /* 0x000fe20000000000 */
[----:B-1----:R-:W-:Y:S01]  /*6de0*/  SYNCS.ARRIVE.TRANS64.RED.A1T0 RZ, [UR5], RZ ;  /* 0x000000ffffff79a7 */ /* 0x002fe20008100405 */
[----:B------:R-:W-:Y:S01]  /*6df0*/  FFMA R40, R67, UR38, R40 ;  /* 0x0000002643287c23 */ /* 0x000fe20008000028 */
[----:B------:R-:W-:Y:S01]  /*6e00*/  FFMA R41, R68, UR38, R41 ;  /* 0x0000002644297c23 */ /* 0x000fe20008000029 */
[C---:B------:R-:W-:Y:S01]  /*6e10*/  FMUL R44, R64.reuse, R44 ;  /* 0x0000002c402c7220 */ /* 0x040fe20000400000 */
[C---:B------:R-:W-:Y:S01]  /*6e20*/  FMUL R45, R64.reuse, R45 ;  /* 0x0000002d402d7220 */ /* 0x040fe20000400000 */
[C---:B------:R-:W-:Y:S01]  /*6e30*/  FMUL R48, R64.reuse, R48 ;  /* 0x0000003040307220 */ /* 0x040fe20000400000 */
[----:B------:R-:W-:Y:S02]  /*6e40*/  HADD2.F32 R70, -RZ, R89.H1_H1 ;  /* 0x30000059ff467230 */ /* 0x000fe40000004100 */
[C---:B------:R-:W-:Y:S01]  /*6e50*/  FMUL R49, R64.reuse, R49 ;  /* 0x0000003140317220 */ /* 0x040fe20000400000 */
[C---:B------:R-:W-:Y:S01]  /*6e60*/  FMUL R52, R64.reuse, R52 ;  /* 0x0000003440347220 */ /* 0x040fe20000400000 */
[-C--:B------:R-:W-:Y:S01]  /*6e70*/  F2FP.F16.E4M3.UNPACK_B R80, R71.reuse ;  /* 0x00000047ff50723e */ /* 0x080fe200020006ff */
[C---:B------:R-:W-:Y:S01]  /*6e80*/  FMUL R42, R64.reuse, R42 ;  /* 0x0000002a402a7220 */ /* 0x040fe20000400000 */
[----:B------:R-:W-:Y:S01]  /*6e90*/  F2FP.F16.E4M3.UNPACK_B R82, R71.H1 ;  /* 0x00000047ff52723e */ /* 0x000fe200030006ff */
[--C-:B------:R-:W-:Y:S02]  /*6ea0*/  HADD2.F32 R71, -RZ, R87.reuse.H0_H0 ;  /* 0x20000057ff477230 */ /* 0x100fe40000004100 */
[C---:B------:R-:W-:Y:S01]  /*6eb0*/  FMUL R53, R64.reuse, R53 ;  /* 0x0000003540357220 */ /* 0x040fe20000400000 */
[-C--:B------:R-:W-:Y:S01]  /*6ec0*/  F2FP.F16.E4M3.UNPACK_B R84, R72.reuse ;  /* 0x00000048ff54723e */ /* 0x080fe200020006ff */
[----:B------:R-:W-:Y:S01]  /*6ed0*/  FMUL R43, R64, R43 ;  /* 0x0000002b402b7220 */ /* 0x000fe20000400000 */
[----:B------:R-:W-:Y:S01]  /*6ee0*/  F2FP.F16.E4M3.UNPACK_B R86, R72.H1 ;  /* 0x00000048ff56723e */ /* 0x000fe200030006ff */
[----:B------:R-:W-:Y:S01]  /*6ef0*/  HADD2.F32 R72, -RZ, R87.H1_H1 ;  /* 0x30000057ff487230 */ /* 0x000fe20000004100 */
[-C--:B------:R-:W-:Y:S01]  /*6f00*/  F2FP.F16.E4M3.UNPACK_B R88, R73.reuse ;  /* 0x00000049ff58723e */ /* 0x080fe200020006ff */
[----:B------:R-:W-:Y:S01]  /*6f10*/  FFMA R42, R69, UR38, R42 ;  /* 0x00000026452a7c23 */ /* 0x000fe2000800002a */
[----:B------:R-:W-:Y:S01]  /*6f20*/  F2FP.F16.E4M3.UNPACK_B R90, R73.H1 ;  /* 0x00000049ff5a723e */ /* 0x000fe200030006ff */
[--C-:B------:R-:W-:Y:S01]  /*6f30*/  HADD2.F32 R73, -RZ, R85.reuse.H0_H0 ;  /* 0x20000055ff497230 */ /* 0x100fe20000004100 */
[-C--:B------:R-:W-:Y:S01]  /*6f40*/  F2FP.F16.E4M3.UNPACK_B R92, R74.reuse ;  /* 0x0000004aff5c723e */ /* 0x080fe200020006ff */
[----:B------:R-:W-:Y:S01]  /*6f50*/  FFMA R43, R70, UR38, R43 ;  /* 0x00000026462b7c23 */ /* 0x000fe2000800002b */
[----:B------:R-:W-:Y:S01]  /*6f60*/  F2FP.F16.E4M3.UNPACK_B R94, R74.H1 ;  /* 0x0000004aff5e723e */ /* 0x000fe200030006ff */
[----:B------:R-:W-:Y:S01]  /*6f70*/  FFMA R44, R71, UR38, R44 ;  /* 0x00000026472c7c23 */ /* 0x000fe2000800002c */
[----:B------:R-:W-:Y:S02]  /*6f80*/  HADD2.F32 R74, -RZ, R85.H1_H1 ;  /* 0x30000055ff4a7230 */ /* 0x000fe40000004100 */
[----:B------:R-:W-:Y:S01]  /*6f90*/  FFMA R45, R72, UR38, R45 ;  /* 0x00000026482d7c23 */ /* 0x000fe2000800002d */
[----:B------:R-:W-:Y:S01]  /*6fa0*/  F2FP.SATFINITE.E4M3.F32.PACK_AB_MERGE_C R124, R43, R42, RZ ;  /* 0x0000002a2b7c723e */ /* 0x000fe200048070ff */
[C---:B------:R-:W-:Y:S01]  /*6fb0*/  FMUL R24, R64.reuse, R24 ;  /* 0x0000001840187220 */ /* 0x040fe20000400000 */
[----:B------:R-:W-:Y:S02]  /*6fc0*/  HADD2.F32 R85, -RZ, R86.H0_H0 ;  /* 0x20000056ff557230 */ /* 0x000fe40000004100 */
[C---:B------:R-:W-:Y:S01]  /*6fd0*/  FMUL R25, R64.reuse, R25 ;  /* 0x0000001940197220 */ /* 0x040fe20000400000 */
[----:B------:R-:W-:Y:S01]  /*6fe0*/  F2FP.SATFINITE.E4M3.F32.PACK_AB_MERGE_C R124, R41, R40, R124 ;  /* 0x00000028297c723e */ /* 0x000fe2000480707c */
[--C-:B------:R-:W-:Y:S02]  /*6ff0*/  HADD2.F32 R87, -RZ, R88.reuse.H0_H0 ;  /* 0x20000058ff577230 */ /* 0x100fe40000004100 */
[C---:B------:R-:W-:Y:S01]  /*7000*/  FMUL R0, R64.reuse, R28 ;  /* 0x0000001c40007220 */ /* 0x040fe20000400000 */
[----:B------:R-:W-:Y:S02]  /*7010*/  HADD2.F32 R88, -RZ, R88.H1_H1 ;  /* 0x30000058ff587230 */ /* 0x000fe40000004100 */
[C---:B------:R-:W-:Y:S01]  /*7020*/  FMUL R3, R64.reuse, R29 ;  /* 0x0000001d40037220 */ /* 0x040fe20000400000 */
[--C-:B------:R-:W-:Y:S02]  /*7030*/  HADD2.F32 R91, -RZ, R92.reuse.H0_H0 ;  /* 0x2000005cff5b7230 */ /* 0x100fe40000004100 */
[C---:B------:R-:W-:Y:S01]  /*7040*/  FMUL R22, R64.reuse, R32 ;  /* 0x0000002040167220 */ /* 0x040fe20000400000 */
[----:B------:R-:W-:Y:S02]  /*7050*/  HADD2.F32 R92, -RZ, R92.H1_H1 ;  /* 0x3000005cff5c7230 */ /* 0x000fe40000004100 */
[C---:B------:R-:W-:Y:S01]  /*7060*/  FMUL R23, R64.reuse, R33 ;  /* 0x0000002140177220 */ /* 0x040fe20000400000 */
[C---:B------:R-:W-:Y:S01]  /*7070*/  FMUL R4, R64.reuse, R4 ;  /* 0x0000000440047220 */ /* 0x040fe20000400000 */
[C---:B------:R-:W-:Y:S01]  /*7080*/  FMUL R5, R64.reuse, R5 ;  /* 0x0000000540057220 */ /* 0x040fe20000400000 */
[C---:B------:R-:W-:Y:S01]  /*7090*/  FMUL R8, R64.reuse, R8 ;  /* 0x0000000840087220 */ /* 0x040fe20000400000 */
[C---:B------:R-:W-:Y:S01]  /*70a0*/  FMUL R9, R64.reuse, R9 ;  /* 0x0000000940097220 */ /* 0x040fe20000400000 */
[C---:B------:R-:W-:Y:S01]  /*70b0*/  FMUL R12, R64.reuse, R12 ;  /* 0x0000000c400c7220 */ /* 0x040fe20000400000 */
[----:B------:R-:W-:Y:S02]  /*70c0*/  HADD2.F32 R86, -RZ, R86.H1_H1 ;  /* 0x30000056ff567230 */ /* 0x000fe40000004100 */
[C---:B------:R-:W-:Y:S01]  /*70d0*/  FMUL R13, R64.reuse, R13 ;  /* 0x0000000d400d7220 */ /* 0x040fe20000400000 */
[C---:B------:R-:W-:Y:S01]  /*70e0*/  FMUL R16, R64.reuse, R16 ;  /* 0x0000001040107220 */ /* 0x040fe20000400000 */
[--C-:B------:R-:W-:Y:S02]  /*70f0*/  HADD2.F32 R89, -RZ, R90.reuse.H0_H0 ;  /* 0x2000005aff597230 */ /* 0x100fe40000004100 */
[C---:B------:R-:W-:Y:S01]  /*7100*/  FMUL R17, R64.reuse, R17 ;  /* 0x0000001140117220 */ /* 0x040fe20000400000 */
[-C--:B------:R-:W-:Y:S01]  /*7110*/  F2FP.F16.E4M3.UNPACK_B R96, R75.reuse ;  /* 0x0000004bff60723e */ /* 0x080fe200020006ff */
[C---:B------:R-:W-:Y:S01]  /*7120*/  FMUL R46, R64.reuse, R46 ;  /* 0x0000002e402e7220 */ /* 0x040fe20000400000 */
[----:B------:R-:W-:Y:S01]  /*7130*/  HADD2.F32 R90, -RZ, R90.H1_H1 ;  /* 0x3000005aff5a7230 */ /* 0x000fe20000004100 */
[----:B------:R-:W-:Y:S01]  /*7140*/  F2FP.F16.E4M3.UNPACK_B R98, R75.H1 ;  /* 0x0000004bff62723e */ /* 0x000fe200030006ff */
[--C-:B------:R-:W-:Y:S02]  /*7150*/  HADD2.F32 R75, -RZ, R83.reuse.H0_H0 ;  /* 0x20000053ff4b7230 */ /* 0x100fe40000004100 */
[----:B------:R-:W-:Y:S01]  /*7160*/  FFMA R46, R73, UR38, R46 ;  /* 0x00000026492e7c23 */ /* 0x000fe2000800002e */
[--C-:B------:R-:W-:Y:S01]  /*7170*/  HADD2.F32 R95, -RZ, R96.reuse.H0_H0 ;  /* 0x20000060ff5f7230 */ /* 0x100fe20000004100 */
[-C--:B------:R-:W-:Y:S01]  /*7180*/  F2FP.F16.E4M3.UNPACK_B R100, R76.reuse ;  /* 0x0000004cff64723e */ /* 0x080fe200020006ff */
[----:B------:R-:W-:Y:S01]  /*7190*/  HADD2.F32 R96, -RZ, R96.H1_H1 ;  /* 0x30000060ff607230 */ /* 0x000fe20000004100 */
[----:B------:R-:W-:Y:S01]  /*71a0*/  F2FP.F16.E4M3.UNPACK_B R102, R76.H1 ;  /* 0x0000004cff66723e */ /* 0x000fe200030006ff */
[----:B------:R-:W-:Y:S02]  /*71b0*/  HADD2.F32 R76, -RZ, R83.H1_H1 ;  /* 0x30000053ff4c7230 */ /* 0x000fe40000004100 */
[----:B------:R-:W-:Y:S01]  /*71c0*/  FMUL R47, R64, R47 ;  /* 0x0000002f402f7220 */ /* 0x000fe20000400000 */
[-C--:B------:R-:W-:Y:S01]  /*71d0*/  F2FP.F16.E4M3.UNPACK_B R104, R77.reuse ;  /* 0x0000004dff68723e */ /* 0x080fe200020006ff */
[--C-:B------:R-:W-:Y:S01]  /*71e0*/  HADD2.F32 R83, -RZ, R84.reuse.H0_H0 ;  /* 0x20000054ff537230 */ /* 0x100fe20000004100 */
[----:B------:R-:W-:Y:S01]  /*71f0*/  F2FP.F16.E4M3.UNPACK_B R106, R77.H1 ;  /* 0x0000004dff6a723e */ /* 0x000fe200030006ff */
[--C-:B------:R-:W-:Y:S01]  /*7200*/  HADD2.F32 R77, -RZ, R81.reuse.H0_H0 ;  /* 0x20000051ff4d7230 */ /* 0x100fe20000004100 */
[-C--:B------:R-:W-:Y:S01]  /*7210*/  F2FP.F16.E4M3.UNPACK_B R108, R78.reuse ;  /* 0x0000004eff6c723e */ /* 0x080fe200020006ff */
[----:B------:R-:W-:Y:S01]  /*7220*/  FFMA R47, R74, UR38, R47 ;  /* 0x000000264a2f7c23 */ /* 0x000fe2000800002f */
[----:B------:R-:W-:Y:S01]  /*7230*/  F2FP.F16.E4M3.UNPACK_B R110, R78.H1 ;  /* 0x0000004eff6e723e */ /* 0x000fe200030006ff */
[----:B------:R-:W-:Y:S01]  /*7240*/  FFMA R48, R75, UR38, R48 ;  /* 0x000000264b307c23 */ /* 0x000fe20008000030 */
[----:B------:R-:W-:Y:S01]  /*7250*/  FFMA R49, R76, UR38, R49 ;  /* 0x000000264c317c23 */ /* 0x000fe20008000031 */
[----:B------:R-:W-:Y:S01]  /*7260*/  HADD2.F32 R84, -RZ, R84.H1_H1 ;  /* 0x30000054ff547230 */ /* 0x000fe20000004100 */
[----:B------:R-:W-:Y:S01]  /*7270*/  F2FP.SATFINITE.E4M3.F32.PACK_AB_MERGE_C R125, R47, R46, RZ ;  /* 0x0000002e2f7d723e */ /* 0x000fe200048070ff */
[--C-:B------:R-:W-:Y:S01]  /*7280*/  HADD2.F32 R99, -RZ, R100.reuse.H0_H0 ;  /* 0x20000064ff637230 */ /* 0x100fe20000004100 */
[-C--:B------:R-:W-:Y:S01]  /*7290*/  F2FP.F16.E4M3.UNPACK_B R112, R79.reuse ;  /* 0x0000004fff70723e */ /* 0x080fe200020006ff */
[----:B------:R-:W-:Y:S01]  /*72a0*/  HADD2.F32 R100, -RZ, R100.H1_H1 ;  /* 0x30000064ff647230 */ /* 0x000fe20000004100 */
[----:B------:R-:W-:Y:S01]  /*72b0*/  F2FP.SATFINITE.E4M3.F32.PACK_AB_MERGE_C R125, R45, R44, R125 ;  /* 0x0000002c2d7d723e */ /* 0x000fe2000480707d */
[----:B------:R-:W-:Y:S01]  /*72c0*/  HADD2.F32 R103, -RZ, R104.H0_H0 ;  /* 0x20000068ff677230 */ /* 0x000fe20000004100 */
[----:B------:R-:W-:Y:S01]  /*72d0*/  F2FP.F16.E4M3.UNPACK_B R114, R79.H1 ;  /* 0x0000004fff72723e */ /* 0x000fe200030006ff */
[--C-:B------:R-:W-:Y:S02]  /*72e0*/  HADD2.F32 R79, -RZ, R80.reuse.H0_H0 ;  /* 0x20000050ff4f7230 */ /* 0x100fe40000004100 */
[C---:B------:R-:W-:Y:S01]  /*72f0*/  FMUL R50, R64.reuse, R50 ;  /* 0x0000003240327220 */ /* 0x040fe20000400000 */
[----:B------:R-:W-:Y:S02]  /*7300*/  HADD2.F32 R78, -RZ, R81.H1_H1 ;  /* 0x30000051ff4e7230 */ /* 0x000fe40000004100 */
[----:B------:R-:W-:Y:S01]  /*7310*/  FMUL R51, R64, R51 ;  /* 0x0000003340337220 */ /* 0x000fe20000400000 */
[----:B------:R-:W-:Y:S02]  /*7320*/  HADD2.F32 R80, -RZ, R80.H1_H1 ;  /* 0x30000050ff507230 */ /* 0x000fe40000004100 */
[----:B------:R-:W-:Y:S01]  /*7330*/  FFMA R50, R77, UR38, R50 ;  /* 0x000000264d327c23 */ /* 0x000fe20008000032 */
[----:B------:R-:W-:Y:S02]  /*7340*/  HADD2.F32 R81, -RZ, R82.H0_H0 ;  /* 0x20000052ff517230 */ /* 0x000fe40000004100 */
[----:B------:R-:W-:Y:S01]  /*7350*/  FFMA R51, R78, UR38, R51 ;  /* 0x000000264e337c23 */ /* 0x000fe20008000033 */
[----:B------:R-:W-:Y:S01]  /*7360*/  FFMA R52, R79, UR38, R52 ;  /* 0x000000264f347c23 */ /* 0x000fe20008000034 */
[----:B------:R-:W-:Y:S01]  /*7370*/  FFMA R53, R80, UR38, R53 ;  /* 0x0000002650357c23 */ /* 0x000fe20008000035 */
[----:B------:R-:W-:Y:S02]  /*7380*/  HADD2.F32 R104, -RZ, R104.H1_H1 ;  /* 0x30000068ff687230 */ /* 0x000fe40000004100 */
[C---:B------:R-:W-:Y:S01]  /*7390*/  FMUL R54, R64.reuse, R54 ;  /* 0x0000003640367220 */ /* 0x040fe20000400000 */
[----:B------:R-:W-:Y:S01]  /*73a0*/  HADD2.F32 R82, -RZ, R82.H1_H1 ;  /* 0x30000052ff527230 */ /* 0x000fe20000004100 */
[----:B------:R-:W-:Y:S01]  /*73b0*/  F2FP.SATFINITE.E4M3.F32.PACK_AB_MERGE_C R126, R51, R50, RZ ;  /* 0x00000032337e723e */ /* 0x000fe200048070ff */
[--C-:B------:R-:W-:Y:S02]  /*73c0*/  HADD2.F32 R107, -RZ, R108.reuse.H0_H0 ;  /* 0x2000006cff6b7230 */ /* 0x100fe40000004100 */
[----:B------:R-:W-:Y:S01]  /*73d0*/  FFMA R54, R81, UR38, R54 ;  /* 0x0000002651367c23 */ /* 0x000fe20008000036 */
[----:B------:R-:W-:Y:S01]  /*73e0*/  HADD2.F32 R108, -RZ, R108.H1_H1 ;  /* 0x3000006cff6c7230 */ /* 0x000fe20000004100 */
[----:B------:R-:W-:Y:S01]  /*73f0*/  F2FP.SATFINITE.E4M3.F32.PACK_AB_MERGE_C R126, R49, R48, R126 ;  /* 0x00000030317e723e */ /* 0x000fe2000480707e */
[--C-:B------:R-:W-:Y:S02]  /*7400*/  HADD2.F32 R111, -RZ, R112.reuse.H0_H0 ;  /* 0x20000070ff6f7230 */ /* 0x100fe40000004100 */
[C---:B------:R-:W-:Y:S01]  /*7410*/  FMUL R55, R64.reuse, R55 ;  /* 0x0000003740377220 */ /* 0x040fe20000400000 */
[----:B------:R-:W-:Y:S02]  /*7420*/  HADD2.F32 R112, -RZ, R112.H1_H1 ;  /* 0x30000070ff707230 */ /* 0x000fe40000004100 */
[C---:B------:R-:W-:Y:S01]  /*7430*/  FMUL R26, R64.reuse, R26 ;  /* 0x0000001a401a7220 */ /* 0x040fe20000400000 */
[----:B------:R-:W-:Y:S01]  /*7440*/  FMUL R27, R64, R27 ;  /* 0x0000001b401b7220 */ /* 0x000fe20000400000 */
[----:B------:R-:W-:Y:S01]  /*7450*/  FFMA R55, R82, UR38, R55 ;  /* 0x0000002652377c23 */ /* 0x000fe20008000037 */
[----:B------:R-:W-:Y:S01]  /*7460*/  FFMA R24, R83, UR38, R24 ;  /* 0x0000002653187c23 */ /* 0x000fe20008000018 */
[----:B------:R-:W-:Y:S01]  /*7470*/  FFMA R25, R84, UR38, R25 ;  /* 0x0000002654197c23 */ /* 0x000fe20008000019 */
[----:B------:R-:W-:Y:S01]  /*7480*/  FFMA R26, R85, UR38, R26 ;  /* 0x00000026551a7c23 */ /* 0x000fe2000800001a */
[----:B------:R-:W-:Y:S01]  /*7490*/  FFMA R27, R86, UR38, R27 ;  /* 0x00000026561b7c23 */ /* 0x000fe2000800001b */
[----:B------:R-:W-:Y:S01]  /*74a0*/  FFMA R0, R87, UR38, R0 ;  /* 0x0000002657007c23 */ /* 0x000fe20008000000 */
[----:B------:R-:W-:Y:S01]  /*74b0*/  FFMA R3, R88, UR38, R3 ;  /* 0x0000002658037c23 */ /* 0x000fe20008000003 */
[----:B------:R-:W-:Y:S01]  /*74c0*/  F2FP.SATFINITE.E4M3.F32.PACK_AB_MERGE_C R127, R55, R54, RZ ;  /* 0x00000036377f723e */ /* 0x000fe200048070ff */
[C---:B------:R-:W-:Y:S01]  /*74d0*/  FMUL R20, R64.reuse, R30 ;  /* 0x0000001e40147220 */ /* 0x040fe20000400000 */
[----:B------:R-:W-:Y:S01]  /*74e0*/  F2FP.SATFINITE.E4M3.F32.PACK_AB_MERGE_C R136, R27, R26, RZ ;  /* 0x0000001a1b88723e */ /* 0x000fe200048070ff */
[C---:B------:R-:W-:Y:S01]  /*74f0*/  FMUL R30, R64.reuse, R36 ;  /* 0x00000024401e7220 */ /* 0x040fe20000400000 */
[----:B------:R-:W-:Y:S01]  /*7500*/  F2FP.SATFINITE.E4M3.F32.PACK_AB_MERGE_C R127, R53, R52, R127 ;  /* 0x00000034357f723e */ /* 0x000fe2000480707f */
[----:B------:R-:W-:Y:S01]  /*7510*/  FFMA R20, R89, UR38, R20 ;  /* 0x0000002659147c23 */ /* 0x000fe20008000014 */
[----:B------:R-:W-:Y:S01]  /*7520*/  F2FP.SATFINITE.E4M3.F32.PACK_AB_MERGE_C R136, R25, R24, R136 ;  /* 0x000000181988723e */ /* 0x000fe20004807088 */
[C---:B------:R-:W-:Y:S01]  /*7530*/  FMUL R21, R64.reuse, R31 ;  /* 0x0000001f40157220 */ /* 0x040fe20000400000 */
[--C-:B------:R-:W-:Y:S01]  /*7540*/  HADD2.F32 R93, -RZ, R94.reuse.H0_H0 ;  /* 0x2000005eff5d7230 */ /* 0x100fe20000004100 */
[----:B------:R1:W-:Y:S01]  /*7550*/  STS.128 [R142+0x1b80], R124 ;  /* 0x001b807c8e007388 */ /* 0x0003e20000000c00 */
[----:B------:R-:W-:Y:S01]  /*7560*/  FMUL R31, R64, R37 ;  /* 0x00000025401f7220 */ /* 0x000fe20000400000 */
[----:B------:R-:W-:Y:S01]  /*7570*/  FFMA R21, R90, UR38, R21 ;  /* 0x000000265a157c23 */ /* 0x000fe20008000015 */
[----:B------:R-:W-:Y:S01]  /*7580*/  FFMA R22, R91, UR38, R22 ;  /* 0x000000265b167c23 */ /* 0x000fe20008000016 */
[----:B------:R-:W-:Y:S01]  /*7590*/  FFMA R23, R92, UR38, R23 ;  /* 0x000000265c177c23 */ /* 0x000fe20008000017 */
[C---:B------:R-:W-:Y:S01]  /*75a0*/  FMUL R28, R64.reuse, R34 ;  /* 0x00000022401c7220 */ /* 0x040fe20000400000 */
[----:B------:R-:W-:Y:S01]  /*75b0*/  HADD2.F32 R94, -RZ, R94.H1_H1 ;  /* 0x3000005eff5e7230 */ /* 0x000fe20000004100 */
[----:B------:R-:W-:Y:S01]  /*75c0*/  F2FP.SATFINITE.E4M3.F32.PACK_AB_MERGE_C R137, R21, R20, RZ ;  /* 0x000000141589723e */ /* 0x000fe200048070ff */
[----:B------:R-:W-:Y:S01]  /*75d0*/  FMUL R29, R64, R35 ;  /* 0x00000023401d7220 */ /* 0x000fe20000400000 */
[--C-:B------:R-:W-:Y:S02]  /*75e0*/  HADD2.F32 R97, -RZ, R98.reuse.H0_H0 ;  /* 0x20000062ff617230 */ /* 0x100fe40000004100 */
[----:B------:R-:W-:Y:S01]  /*75f0*/  FFMA R28, R93, UR38, R28 ;  /* 0x000000265d1c7c23 */ /* 0x000fe2000800001c */
[----:B------:R-:W-:Y:S01]  /*7600*/  F2FP.SATFINITE.E4M3.F32.PACK_AB_MERGE_C R137, R3, R0, R137 ;  /* 0x000000000389723e */ /* 0x000fe20004807089 */
[----:B------:R-:W-:Y:S01]  /*7610*/  FFMA R29, R94, UR38, R29 ;  /* 0x000000265e1d7c23 */ /* 0x000fe2000800001d */
[----:B------:R-:W-:Y:S01]  /*7620*/  FFMA R30, R95, UR38, R30 ;  /* 0x000000265f1e7c23 */ /* 0x000fe2000800001e */
[----:B------:R-:W-:Y:S01]  /*7630*/  FFMA R31, R96, UR38, R31 ;  /* 0x00000026601f7c23 */ /* 0x000fe2000800001f */
[C---:B------:R-:W-:Y:S01]  /*7640*/  FMUL R32, R64.reuse, R38 ;  /* 0x0000002640207220 */ /* 0x040fe20000400000 */
[----:B------:R-:W-:Y:S02]  /*7650*/  HADD2.F32 R98, -RZ, R98.H1_H1 ;  /* 0x30000062ff627230 */ /* 0x000fe40000004100 */
[C---:B------:R-:W-:Y:S01]  /*7660*/  FMUL R33, R64.reuse, R39 ;  /* 0x0000002740217220 */ /* 0x040fe20000400000 */
[--C-:B------:R-:W-:Y:S02]  /*7670*/  HADD2.F32 R101, -RZ, R102.reuse.H0_H0 ;  /* 0x20000066ff657230 */ /* 0x100fe40000004100 */
[----:B------:R-:W-:Y:S01]  /*7680*/  FFMA R32, R97, UR38, R32 ;  /* 0x0000002661207c23 */ /* 0x000fe20008000020 */
[----:B------:R-:W-:Y:S02]  /*7690*/  HADD2.F32 R102, -RZ, R102.H1_H1 ;  /* 0x30000066ff667230 */ /* 0x000fe40000004100 */
[----:B------:R-:W-:Y:S01]  /*76a0*/  FMUL R6, R64, R6 ;  /* 0x0000000640067220 */ /* 0x000fe20000400000 */
[----:B------:R-:W-:Y:S01]  /*76b0*/  FFMA R33, R98, UR38, R33 ;  /* 0x0000002662217c23 */ /* 0x000fe20008000021 */
[----:B------:R-:W-:Y:S01]  /*76c0*/  FMUL R7, R64, R7 ;  /* 0x0000000740077220 */ /* 0x000fe20000400000 */
[----:B------:R-:W-:Y:S01]  /*76d0*/  FFMA R4, R99, UR38, R4 ;  /* 0x0000002663047c23 */ /* 0x000fe20008000004 */
[----:B------:R-:W-:Y:S01]  /*76e0*/  FFMA R5, R100, UR38, R5 ;  /* 0x0000002664057c23 */ /* 0x000fe20008000005 */
        /* <DEDUP_REMOVED lines=24> */
[----:B------:R-:W-:Y:S01]  /*7870*/  FFMA R18, R113, UR38, R18 ;  /* 0x0000002671127c23 */ /* 0x000fe20008000012 */
[----:B------:R-:W-:Y:S01]  /*7880*/  FFMA R19, R114, UR38, R19 ;  /* 0x0000002672137c23 */ /* 0x000fe20008000013 */
[----:B------:R-:W-:Y:S01]  /*7890*/  F2FP.SATFINITE.E4M3.F32.PACK_AB_MERGE_C R138, R29, R28, RZ ;  /* 0x0000001c1d8a723e */ /* 0x000fe200048070ff */
[----:B------:R-:W-:Y:S01]  /*78a0*/  UIADD3 UR16, UPT, UPT, UR39, 0x1, URZ ;  /* 0x0000000127107890 */ /* 0x000fe2000fffe0ff */
[----:B------:R-:W-:Y:S01]  /*78b0*/  F2FP.SATFINITE.E4M3.F32.PACK_AB_MERGE_C R139, R33, R32, RZ ;  /* 0x00000020218b723e */ /* 0x000fe200048070ff */
[----:B------:R-:W-:Y:S01]  /*78c0*/  BSSY.RECONVERGENT B0, `(.L_x_124) ;  /* 0x000002a000007945 */ /* 0x000fe20003800200 */
[----:B------:R-:W-:Y:S02]  /*78d0*/  F2FP.SATFINITE.E4M3.F32.PACK_AB_MERGE_C R148, R7, R6, RZ ;  /* 0x000000060794723e */ /* 0x000fe400048070ff */
[----:B------:R-:W-:Y:S02]  /*78e0*/  F2FP.SATFINITE.E4M3.F32.PACK_AB_MERGE_C R149, R11, R10, RZ ;  /* 0x0000000a0b95723e */ /* 0x000fe400048070ff */
[----:B------:R-:W-:Y:S02]  /*78f0*/  F2FP.SATFINITE.E4M3.F32.PACK_AB_MERGE_C R146, R15, R14, RZ ;  /* 0x0000000e0f92723e */ /* 0x000fe400048070ff */
[----:B------:R-:W-:Y:S02]  /*7900*/  F2FP.SATFINITE.E4M3.F32.PACK_AB_MERGE_C R147, R19, R18, RZ ;  /* 0x000000121393723e */ /* 0x000fe400048070ff */
[----:B------:R-:W-:Y:S02]  /*7910*/  F2FP.SATFINITE.E4M3.F32.PACK_AB_MERGE_C R138, R23, R22, R138 ;  /* 0x00000016178a723e */ /* 0x000fe4000480708a */
[----:B------:R-:W-:Y:S02]  /*7920*/  F2FP.SATFINITE.E4M3.F32.PACK_AB_MERGE_C R139, R31, R30, R139 ;  /* 0x0000001e1f8b723e */ /* 0x000fe4000480708b */
[----:B------:R-:W-:Y:S02]  /*7930*/  F2FP.SATFINITE.E4M3.F32.PACK_AB_MERGE_C R148, R5, R4, R148 ;  /* 0x000000040594723e */ /* 0x000fe40004807094 */
[----:B------:R-:W-:Y:S01]  /*7940*/  F2FP.SATFINITE.E4M3.F32.PACK_AB_MERGE_C R149, R9, R8, R149 ;  /* 0x000000080995723e */ /* 0x000fe20004807095 */
[----:B------:R1:W-:Y:S01]  /*7950*/  STS.128 [R142+0x2380], R136 ;  /* 0x002380888e007388 */ /* 0x0003e20000000c00 */
[----:B------:R-:W-:Y:S02]  /*7960*/  F2FP.SATFINITE.E4M3.F32.PACK_AB_MERGE_C R150, R13, R12, R146 ;  /* 0x0000000c0d96723e */ /* 0x000fe40004807092 */
[----:B------:R-:W-:Y:S05]  /*7970*/  F2FP.SATFINITE.E4M3.F32.PACK_AB_MERGE_C R151, R17, R16, R147 ;  /* 0x000000101197723e */ /* 0x000fea0004807093 */
[----:B------:R1:W-:Y:S01]  /*7980*/  STS.128 [R142+0x2b80], R148 ;  /* 0x002b80948e007388 */ /* 0x0003e20000000c00 */
[----:B------:R-:W-:Y:S01]  /*7990*/  @!PT LDS RZ, [RZ] ;  /* 0x00000000fffff984 */ /* 0x000fe20000000800 */
[----:B------:R-:W-:Y:S01]  /*79a0*/  @!PT LDS RZ, [RZ] ;  /* 0x00000000fffff984 */ /* 0x000fe20000000800 */
[----:B------:R-:W-:Y:S01]  /*79b0*/  @!PT LDS RZ, [RZ] ;  /* 0x00000000fffff984 */ /* 0x000fe20000000800 */
[----:B------:R-:W-:Y:S01]  /*79c0*/  @!PT LDS RZ, [RZ] ;  /* 0x00000000fffff984 */ /* 0x000fe20000000800 */
[----:B------:R3:W-:Y:S07]  /*79d0*/  MEMBAR.ALL.CTA ;  /* 0x0000000000007992 */ /* 0x0007ee0000008000 */
[----:B---3--:R-:W3:Y:S02]  /*79e0*/  FENCE.VIEW.ASYNC.S ;  /* 0x00000000000073c6 */ /* 0x008ee40000000000 */
[----:B---3--:R-:W-:Y:S06]  /*79f0*/  BAR.SYNC.DEFER_BLOCKING 0x1, 0x80 ;  /* 0x0042000000007b1d */ /* 0x008fec0000010000 */
[----:B------:R-:W-:Y:S05]  /*7a00*/  @P0 BRA `(.L_x_125) ;  /* 0x0000000000540947 */ /* 0x000fea0003800000 */
[----:B------:R-:W-:Y:S01]  /*7a10*/  R2UR UR13, R123 ;  /* 0x000000007b0d72ca */ /* 0x000fe200000e0000 */
[----:B------:R-:W-:Y:S01]  /*7a20*/  UIADD3 UR18, UP0, UPT, UR48, 0x680, URZ ;  /* 0x0000068030127890 */ /* 0x000fe2000ff1e0ff */
[----:B------:R-:W-:Y:S01]  /*7a30*/  R2UR UR14, R129 ;  /* 0x00000000810e72ca */ /* 0x000fe200000e0000 */
[----:B------:R-:W-:Y:S02]  /*7a40*/  UIADD3 UR12, UPT, UPT, UR46, 0x1b80, URZ ;  /* 0x00001b802e0c7890 */ /* 0x000fe4000fffe0ff */
[----:B------:R-:W-:Y:S01]  /*7a50*/  UIADD3.X UR19, UPT, UPT, URZ, UR49, URZ, UP0, !UPT ;  /* 0x00000031ff137290 */ /* 0x000fe200087fe4ff */
[----:B------:R-:W-:Y:S01]  /*7a60*/  UMOV UR15, UR36 ;  /* 0x00000024000f7c82 */ /* 0x000fe20008000000 */
[----:B------:R-:W-:Y:S01]  /*7a70*/  UIADD3 UR8, UPT, UPT, UR46, 0x2380, URZ ;  /* 0x000023802e087890 */ /* 0x000fe2000fffe0ff */
[----:B------:R-:W-:Y:S01]  /*7a80*/  UMOV UR11, UR36 ;  /* 0x00000024000b7c82 */ /* 0x000fe20008000000 */
[----:B------:R-:W-:Y:S04]  /*7a90*/  UIADD3 UR4, UPT, UPT, UR46, 0x2b80, URZ ;  /* 0x00002b802e047890 */ /* 0x000fe8000fffe0ff */
[----:B------:R-:W-:Y:S02]  /*7aa0*/  UIMAD UR13, UR13, 0x30, URZ ;  /* 0x000000300d0d78a4 */ /* 0x000fe4000f8e02ff */
[----:B------:R-:W-:Y:S02]  /*7ab0*/  USHF.L.U32 UR14, UR14, 0x7, URZ ;  /* 0x000000070e0e7899 */ /* 0x000fe400080006ff */
[----:B------:R-:W-:Y:S02]  /*7ac0*/  UIADD3 UR9, UPT, UPT, UR13, 0x10, URZ ;  /* 0x000000100d097890 */ /* 0x000fe4000fffe0ff */
[----:B------:R-:W-:Y:S01]  /*7ad0*/  UIADD3 UR5, UPT, UPT, UR13, 0x20, URZ ;  /* 0x000000200d057890 */ /* 0x000fe2000fffe0ff */
[----:B------:R-:W-:Y:S02]  /*7ae0*/  UMOV UR7, UR36 ;  /* 0x0000002400077c82 */ /* 0x000fe40008000000 */
[----:B------:R-:W-:Y:S01]  /*7af0*/  UMOV UR10, UR14 ;  /* 0x0000000e000a7c82 */ /* 0x000fe20008000000 */
[----:B------:R-:W-:Y:S01]  /*7b00*/  UMOV UR6, UR14 ;  /* 0x0000000e00067c82 */ /* 0x000fe20008000000 */
[----:B------:R3:W-:Y:S02]  /*7b10*/  UTMASTG.3D [UR12], [UR18] ;  /* 0x0000000c120073b5 */ /* 0x0007e40008010000 */
[----:B------:R3:W-:Y:S02]  /*7b20*/  UTMASTG.3D [UR8], [UR18] ;  /* 0x00000008120073b5 */ /* 0x0007e40008010000 */
[----:B------:R3:W-:Y:S01]  /*7b30*/  UTMASTG.3D [UR4], [UR18] ;  /* 0x00000004120073b5 */ /* 0x0007e20008010000 */
[----:B------:R0:W-:Y:S01]  /*7b40*/  UTMACMDFLUSH ;  /* 0x00000000000079b7 */ /* 0x0001e20000000000 */
[----:B---3--:R-:W-:Y:S04]  /*7b50*/  DEPBAR.LE SB0, 0x0 ;  /* 0x000080000000791a */ /* 0x008fe80000000000 */
.L_x_125:
[----:B------:R-:W-:Y:S05]  /*7b60*/  BSYNC.RECONVERGENT B0 ;  /* 0x0000000000007941 */ /* 0x000fea0003800200 */
.L_x_124:
[----:B------:R-:W-:Y:S01]  /*7b70*/  BAR.SYNC.DEFER_BLOCKING 0x1, 0x80 ;  /* 0x0042000000007b1d */ /* 0x000fe20000010000 */
[----:B------:R-:W-:Y:S01]  /*7b80*/  ISETP.NE.AND P1, PT, R144, RZ, PT ;  /* 0x000000ff9000720c */ /* 0x000fe20003f25270 */
[----:B------:R-:W-:Y:S01]  /*7b90*/  UISETP.NE.AND UP0, UPT, UR16, 0x4, UPT ;  /* 0x000000041000788c */ /* 0x000fe2000bf05270 */
[----:B------:R-:W-:Y:S01]  /*7ba0*/  ISETP.NE.AND P0, PT, R145, 0x2, PT ;  /* 0x000000029100780c */ /* 0x000fe20003f05270 */
[----:B------:R-:W-:Y:S02]  /*7bb0*/  IMAD.IADD R123, R63, 0x1, R115 ;  /* 0x000000013f7b7824 */ /* 0x000fe400078e0273 */
[----:B------:R-:W-:Y:S01]  /*7bc0*/  USEL UR4, URZ, 0x1, UP0 ;  /* 0x00000001ff047887 */ /* 0x000fe20008000000 */
[----:B------:R-:W-:Y:S01]  /*7bd0*/  SEL R3, RZ, 0x1, P0 ;  /* 0x00000001ff037807 */ /* 0x000fe20000000000 */
[----:B------:R-:W-:Y:S01]  /*7be0*/  USEL UR39, UR16, URZ, UP0 ;  /* 0x000000ff10277287 */ /* 0x000fe20008000000 */
[----:B------:R-:W-:Y:S01]  /*7bf0*/  SEL R145, R145, RZ, P0 ;  /* 0x000000ff91917207 */ /* 0x000fe20000000000 */
[----:B------:R-:W-:Y:S01]  /*7c00*/  IMAD.IADD R129, R65, 0x1, R122 ;  /* 0x0000000141817824 */ /* 0x000fe200078e027a */
[----:B------:R-:W-:Y:S02]  /*7c10*/  LOP3.LUT R140, R140, R3, RZ, 0x3c, !PT ;  /* 0x000000038c8c7212 */ /* 0x000fe400078e3cff */
[----:B------:R-:W-:Y:S02]  /*7c20*/  LOP3.LUT R141, R141, UR4, RZ, 0x3c, !PT ;  /* 0x000000048d8d7c12 */ /* 0x000fe4000f8e3cff */
[----:B------:R-:W-:Y:S01]  /*7c30*/  @P1 R2UR UR36, R134 ;  /* 0x00000000862412ca */ /* 0x000fe200000e0000 */
[----:B------:R-:W-:Y:S03]  /*7c40*/  @!UPT UIADD3 URZ, UPT, UPT, URZ, URZ, URZ ;  /* 0x000000fffffff290 */ /* 0x000fe6000fffe0ff */
[----:B------:R-:W-:Y:S11]  /*7c50*/  @P1 BRA `(.L_x_126) ;  /* 0xffffffe000301947 */ /* 0x000ff6000383ffff */
[----:B------:R-:W-:Y:S05]  /*7c60*/  EXIT ;  /* 0x000000000000794d */ /* 0x000fea0003800000 */
.L_x_20:
[----:B--2---:R2:W1:Y:S02]  /*7c70*/  SYNCS.PHASECHK.TRANS64.TRYWAIT P0, [R3+URZ+0x2f0], R2 ;  /* 0x0002f002030075a7 */ /* 0x00446400080011ff */
[----:B-1----:R-:W-:Y:S05]  /*7c80*/  @!P0 NANOSLEEP.SYNCS 0x989680 ;  /* 0x009896800000895d */ /* 0x002fea0003900000 */
[----:B------:R-:W1:Y:S02]  /*7c90*/  @!P0 SYNCS.PHASECHK.TRANS64 P0, [R3+URZ+0x2f0], R2 ;  /* 0x0002f002030085a7 */ /* 0x000e6400080010ff */
[----:B-1----:R-:W-:Y:S05]  /*7ca0*/  @!P0 BRA `(.L_x_20) ;  /* 0xfffffffc00f08947 */ /* 0x002fea000383ffff */
[----:B------:R-:W-:Y:S05]  /*7cb0*/  BRA `(.L_x_127) ;  /* 0xffffff9c00487947 */ /* 0x000fea000383ffff */
.L_x_23:
[----:B-1----:R-:W-:Y:S07]  /*7cc0*/  MOV R2, UR33 ;  /* 0x0000002100027c02 */ /* 0x002fee0008000f00 */
.L_x_128:
[----:B-1----:R1:W2:Y:S02]  /*7cd0*/  SYNCS.PHASECHK.TRANS64.TRYWAIT P0, [R2+URZ+0x130], R5 ;  /* 0x00013005020075a7 */ /* 0x0022a400080011ff */
[----:B--2---:R-:W-:Y:S05]  /*7ce0*/  @!P0 NANOSLEEP.SYNCS 0x989680 ;  /* 0x009896800000895d */ /* 0x004fea0003900000 */
[----:B------:R-:W2:Y:S02]  /*7cf0*/  @!P0 SYNCS.PHASECHK.TRANS64 P0, [R2+URZ+0x130], R5 ;  /* 0x00013005020085a7 */ /* 0x000ea400080010ff */
[----:B--2---:R-:W-:Y:S05]  /*7d00*/  @!P0 BRA `(.L_x_128) ;  /* 0xfffffffc00f08947 */ /* 0x004fea000383ffff */
[----:B------:R-:W-:Y:S05]  /*7d10*/  BRA `(.L_x_22) ;  /* 0xffffff9c00987947 */ /* 0x000fea000383ffff */
.L_x_29:
[----:B-1----:R-:W-:Y:S07]  /*7d20*/  MOV R2, UR17 ;  /* 0x0000001100027c02 */ /* 0x002fee0008000f00 */
.L_x_129:
[----:B-1----:R1:W2:Y:S02]  /*7d30*/  SYNCS.PHASECHK.TRANS64.TRYWAIT P0, [R2+URZ+0x130], R5 ;  /* 0x00013005020075a7 */ /* 0x0022a400080011ff */
[----:B--2---:R-:W-:Y:S05]  /*7d40*/  @!P0 NANOSLEEP.SYNCS 0x989680 ;  /* 0x009896800000895d */ /* 0x004fea0003900000 */
[----:B------:R-:W2:Y:S02]  /*7d50*/  @!P0 SYNCS.PHASECHK.TRANS64 P0, [R2+URZ+0x130], R5 ;  /* 0x00013005020085a7 */ /* 0x000ea400080010ff */
[----:B--2---:R-:W-:Y:S05]  /*7d60*/  @!P0 BRA `(.L_x_129) ;  /* 0xfffffffc00f08947 */ /* 0x004fea000383ffff */
[----:B------:R-:W-:Y:S05]  /*7d70*/  BRA `(.L_x_28) ;  /* 0xffffffa000407947 */ /* 0x000fea000383ffff */
.L_x_33:
[----:B-1----:R1:W2:Y:S02]  /*7d80*/  SYNCS.PHASECHK.TRANS64.TRYWAIT P0, [R2+URZ+0x280], R3 ;  /* 0x00028003020075a7 */ /* 0x0022a400080011ff */
[----:B--2---:R-:W-:Y:S05]  /*7d90*/  @!P0 NANOSLEEP.SYNCS 0x989680 ;  /* 0x009896800000895d */ /* 0x004fea0003900000 */
[----:B------:R-:W2:Y:S02]  /*7da0*/  @!P0 SYNCS.PHASECHK.TRANS64 P0, [R2+URZ+0x280], R3 ;  /* 0x00028003020085a7 */ /* 0x000ea400080010ff */
[----:B--2---:R-:W-:Y:S05]  /*7db0*/  @!P0 BRA `(.L_x_33) ;  /* 0xfffffffc00f08947 */ /* 0x004fea000383ffff */
[----:B------:R-:W-:Y:S05]  /*7dc0*/  BRA `(.L_x_130) ;  /* 0xffffffa000d07947 */ /* 0x000fea000383ffff */
.L_x_37:
[----:B------:R-:W-:-:S07]  /*7dd0*/  MOV R0, UR5 ;  /* 0x0000000500007c02 */ /* 0x000fce0008000f00 */
.L_x_131:
[----:B-1----:R1:W2:Y:S02]  /*7de0*/  SYNCS.PHASECHK.TRANS64.TRYWAIT P0, [R0+URZ], R3 ;  /* 0x00000003000075a7 */ /* 0x0022a400080011ff */
[----:B--2---:R-:W-:Y:S05]  /*7df0*/  @!P0 NANOSLEEP.SYNCS 0x989680 ;  /* 0x009896800000895d */ /* 0x004fea0003900000 */
[----:B------:R-:W2:Y:S02]  /*7e00*/  @!P0 SYNCS.PHASECHK.TRANS64 P0, [R0+URZ], R3 ;  /* 0x00000003000085a7 */ /* 0x000ea400080010ff */
[----:B--2---:R-:W-:Y:S05]  /*7e10*/  @!P0 BRA `(.L_x_131) ;  /* 0xfffffffc00f08947 */ /* 0x004fea000383ffff */
[----:B------:R-:W-:Y:S05]  /*7e20*/  BRA `(.L_x_132) ;  /* 0xffffffa800407947 */ /* 0x000fea000383ffff */
.L_x_38:
[----:B------:R-:W-:-:S07]  /*7e30*/  MOV R0, UR5 ;  /* 0x0000000500007c02 */ /* 0x000fce0008000f00 */
.L_x_133:
[----:B-1----:R1:W2:Y:S02]  /*7e40*/  SYNCS.PHASECHK.TRANS64.TRYWAIT P0, [R0+URZ], R3 ;  /* 0x00000003000075a7 */ /* 0x0022a400080011ff */
[----:B--2---:R-:W-:Y:S05]  /*7e50*/  @!P0 NANOSLEEP.SYNCS 0x989680 ;  /* 0x009896800000895d */ /* 0x004fea0003900000 */
[----:B------:R-:W2:Y:S02]  /*7e60*/  @!P0 SYNCS.PHASECHK.TRANS64 P0, [R0+URZ], R3 ;  /* 0x00000003000085a7 */ /* 0x000ea400080010ff */
[----:B--2---:R-:W-:Y:S05]  /*7e70*/  @!P0 BRA `(.L_x_133) ;  /* 0xfffffffc00f08947 */ /* 0x004fea000383ffff */
[----:B------:R-:W-:Y:S05]  /*7e80*/  BRA `(.L_x_134) ;  /* 0xffffffa8004c7947 */ /* 0x000fea000383ffff */
.L_x_39:
[----:B------:R-:W-:-:S07]  /*7e90*/  MOV R0, UR5 ;  /* 0x0000000500007c02 */ /* 0x000fce0008000f00 */
.L_x_135:
[----:B-1----:R1:W2:Y:S02]  /*7ea0*/  SYNCS.PHASECHK.TRANS64.TRYWAIT P0, [R0+URZ], R3 ;  /* 0x00000003000075a7 */ /* 0x0022a400080011ff */
[----:B--2---:R-:W-:Y:S05]  /*7eb0*/  @!P0 NANOSLEEP.SYNCS 0x989680 ;  /* 0x009896800000895d */ /* 0x004fea0003900000 */
[----:B------:R-:W2:Y:S02]  /*7ec0*/  @!P0 SYNCS.PHASECHK.TRANS64 P0, [R0+URZ], R3 ;  /* 0x00000003000085a7 */ /* 0x000ea400080010ff */
[----:B--2---:R-:W-:Y:S05]  /*7ed0*/  @!P0 BRA `(.L_x_135) ;  /* 0xfffffffc00f08947 */ /* 0x004fea000383ffff */
[----:B------:R-:W-:Y:S05]  /*7ee0*/  BRA `(.L_x_136) ;  /* 0xffffffa800587947 */ /* 0x000fea000383ffff */
.L_x_40:
[----:B------:R-:W-:-:S07]  /*7ef0*/  MOV R0, UR5 ;  /* 0x0000000500007c02 */ /* 0x000fce0008000f00 */
.L_x_137:
[----:B-1----:R1:W2:Y:S02]  /*7f00*/  SYNCS.PHASECHK.TRANS64.TRYWAIT P0, [R0+URZ], R3 ;  /* 0x00000003000075a7 */ /* 0x0022a400080011ff */
[----:B--2---:R-:W-:Y:S05]  /*7f10*/  @!P0 NANOSLEEP.SYNCS 0x989680 ;  /* 0x009896800000895d */ /* 0x004fea0003900000 */
[----:B------:R-:W2:Y:S02]  /*7f20*/  @!P0 SYNCS.PHASECHK.TRANS64 P0, [R0+URZ], R3 ;  /* 0x00000003000085a7 */ /* 0x000ea400080010ff */
[----:B--2---:R-:W-:Y:S05]  /*7f30*/  @!P0 BRA `(.L_x_137) ;  /* 0xfffffffc00f08947 */ /* 0x004fea000383ffff */
[----:B------:R-:W-:Y:S05]  /*7f40*/  BRA `(.L_x_138) ;  /* 0xffffffa800647947 */ /* 0x000fea000383ffff */
.L_x_41:
[----:B------:R-:W-:-:S07]  /*7f50*/  MOV R0, UR5 ;  /* 0x0000000500007c02 */ /* 0x000fce0008000f00 */
.L_x_139:
[----:B-1----:R1:W2:Y:S02]  /*7f60*/  SYNCS.PHASECHK.TRANS64.TRYWAIT P0, [R0+URZ], R3 ;  /* 0x00000003000075a7 */ /* 0x0022a400080011ff */
[----:B--2---:R-:W-:Y:S05]  /*7f70*/  @!P0 NANOSLEEP.SYNCS 0x989680 ;  /* 0x009896800000895d */ /* 0x004fea0003900000 */
[----:B------:R-:W2:Y:S02]  /*7f80*/  @!P0 SYNCS.PHASECHK.TRANS64 P0, [R0+URZ], R3 ;  /* 0x00000003000085a7 */ /* 0x000ea400080010ff */
[----:B--2---:R-:W-:Y:S05]  /*7f90*/  @!P0 BRA `(.L_x_139) ;  /* 0xfffffffc00f08947 */ /* 0x004fea000383ffff */
[----:B------:R-:W-:Y:S05]  /*7fa0*/  BRA `(.L_x_140) ;  /* 0xffffffa800707947 */ /* 0x000fea000383ffff */
.L_x_42:
[----:B------:R-:W-:-:S07]  /*7fb0*/  MOV R0, UR5 ;  /* 0x0000000500007c02 */ /* 0x000fce0008000f00 */
.L_x_141:
[----:B-1----:R1:W2:Y:S02]  /*7fc0*/  SYNCS.PHASECHK.TRANS64.TRYWAIT P0, [R0+URZ], R3 ;  /* 0x00000003000075a7 */ /* 0x0022a400080011ff */
[----:B--2---:R-:W-:Y:S05]  /*7fd0*/  @!P0 NANOSLEEP.SYNCS 0x989680 ;  /* 0x009896800000895d */ /* 0x004fea0003900000 */
[----:B------:R-:W2:Y:S02]  /*7fe0*/  @!P0 SYNCS.PHASECHK.TRANS64 P0, [R0+URZ], R3 ;  /* 0x00000003000085a7 */ /* 0x000ea400080010ff */
[----:B--2---:R-:W-:Y:S05]  /*7ff0*/  @!P0 BRA `(.L_x_141) ;  /* 0xfffffffc00f08947 */ /* 0x004fea000383ffff */
[----:B------:R-:W-:Y:S05]  /*8000*/  BRA `(.L_x_142) ;  /* 0xffffffa8007c7947 */ /* 0x000fea000383ffff */
.L_x_43:
[----:B------:R-:W-:-:S07]  /*8010*/  MOV R0, UR5 ;  /* 0x0000000500007c02 */ /* 0x000fce0008000f00 */
.L_x_143:
[----:B-1----:R1:W2:Y:S02]  /*8020*/  SYNCS.PHASECHK.TRANS64.TRYWAIT P0, [R0+URZ], R3 ;  /* 0x00000003000075a7 */ /* 0x0022a400080011ff */
[----:B--2---:R-:W-:Y:S05]  /*8030*/  @!P0 NANOSLEEP.SYNCS 0x989680 ;  /* 0x009896800000895d */ /* 0x004fea0003900000 */
[----:B------:R-:W2:Y:S02]  /*8040*/  @!P0 SYNCS.PHASECHK.TRANS64 P0, [R0+URZ], R3 ;  /* 0x00000003000085a7 */ /* 0x000ea400080010ff */
[----:B--2---:R-:W-:Y:S05]  /*8050*/  @!P0 BRA `(.L_x_143) ;  /* 0xfffffffc00f08947 */ /* 0x004fea000383ffff */
[----:B------:R-:W-:Y:S05]  /*8060*/  BRA `(.L_x_144) ;  /* 0xffffffa800887947 */ /* 0x000fea000383ffff */
.L_x_44:
[----:B------:R-:W-:-:S07]  /*8070*/  MOV R0, UR5 ;  /* 0x0000000500007c02 */ /* 0x000fce0008000f00 */
.L_x_145:
[----:B-1----:R1:W2:Y:S02]  /*8080*/  SYNCS.PHASECHK.TRANS64.TRYWAIT P0, [R0+URZ], R3 ;  /* 0x00000003000075a7 */ /* 0x0022a400080011ff */
[----:B--2---:R-:W-:Y:S05]  /*8090*/  @!P0 NANOSLEEP.SYNCS 0x989680 ;  /* 0x009896800000895d */ /* 0x004fea0003900000 */
[----:B------:R-:W2:Y:S02]  /*80a0*/  @!P0 SYNCS.PHASECHK.TRANS64 P0, [R0+URZ], R3 ;  /* 0x00000003000085a7 */ /* 0x000ea400080010ff */
[----:B--2---:R-:W-:Y:S05]  /*80b0*/  @!P0 BRA `(.L_x_145) ;  /* 0xfffffffc00f08947 */ /* 0x004fea000383ffff */
[----:B------:R-:W-:Y:S05]  /*80c0*/  BRA `(.L_x_146) ;  /* 0xffffffa800947947 */ /* 0x000fea000383ffff */
.L_x_45:
[----:B------:R-:W-:-:S07]  /*80d0*/  MOV R0, UR5 ;  /* 0x0000000500007c02 */ /* 0x000fce0008000f00 */
.L_x_147:
[----:B-1----:R1:W2:Y:S02]  /*80e0*/  SYNCS.PHASECHK.TRANS64.TRYWAIT P0, [R0+URZ], R3 ;  /* 0x00000003000075a7 */ /* 0x0022a400080011ff */
[----:B--2---:R-:W-:Y:S05]  /*80f0*/  @!P0 NANOSLEEP.SYNCS 0x989680 ;  /* 0x009896800000895d */ /* 0x004fea0003900000 */
[----:B------:R-:W2:Y:S02]  /*8100*/  @!P0 SYNCS.PHASECHK.TRANS64 P0, [R0+URZ], R3 ;  /* 0x00000003000085a7 */ /* 0x000ea400080010ff */
[----:B--2---:R-:W-:Y:S05]  /*8110*/  @!P0 BRA `(.L_x_147) ;  /* 0xfffffffc00f08947 */ /* 0x004fea000383ffff */
[----:B------:R-:W-:Y:S05]  /*8120*/  BRA `(.L_x_148) ;  /* 0xffffffa800a07947 */ /* 0x000fea000383ffff */
.L_x_46:
[----:B------:R-:W-:-:S07]  /*8130*/  MOV R0, UR5 ;  /* 0x0000000500007c02 */ /* 0x000fce0008000f00 */
.L_x_149:
[----:B-1----:R1:W2:Y:S02]  /*8140*/  SYNCS.PHASECHK.TRANS64.TRYWAIT P0, [R0+URZ], R3 ;  /* 0x00000003000075a7 */ /* 0x0022a400080011ff */
[----:B--2---:R-:W-:Y:S05]  /*8150*/  @!P0 NANOSLEEP.SYNCS 0x989680 ;  /* 0x009896800000895d */ /* 0x004fea0003900000 */
[----:B------:R-:W2:Y:S02]  /*8160*/  @!P0 SYNCS.PHASECHK.TRANS64 P0, [R0+URZ], R3 ;  /* 0x00000003000085a7 */ /* 0x000ea400080010ff */
[----:B--2---:R-:W-:Y:S05]  /*8170*/  @!P0 BRA `(.L_x_149) ;  /* 0xfffffffc00f08947 */ /* 0x004fea000383ffff */
[----:B------:R-:W-:Y:S05]  /*8180*/  BRA `(.L_x_150) ;  /* 0xffffffa800ac7947 */ /* 0x000fea000383ffff */
.L_x_47:
[----:B------:R-:W-:-:S07]  /*8190*/  MOV R0, UR5 ;  /* 0x0000000500007c02 */ /* 0x000fce0008000f00 */
.L_x_151:
[----:B-1----:R1:W2:Y:S02]  /*81a0*/  SYNCS.PHASECHK.TRANS64.TRYWAIT P0, [R0+URZ], R3 ;  /* 0x00000003000075a7 */ /* 0x0022a400080011ff */
[----:B--2---:R-:W-:Y:S05]  /*81b0*/  @!P0 NANOSLEEP.SYNCS 0x989680 ;  /* 0x009896800000895d */ /* 0x004fea0003900000 */
[----:B------:R-:W2:Y:S02]  /*81c0*/  @!P0 SYNCS.PHASECHK.TRANS64 P0, [R0+URZ], R3 ;  /* 0x00000003000085a7 */ /* 0x000ea400080010ff */
[----:B--2---:R-:W-:Y:S05]  /*81d0*/  @!P0 BRA `(.L_x_151) ;  /* 0xfffffffc00f08947 */ /* 0x004fea000383ffff */
[----:B------:R-:W-:Y:S05]  /*81e0*/  BRA `(.L_x_152) ;  /* 0xffffffa800b87947 */ /* 0x000fea000383ffff */
.L_x_48:
[----:B------:R-:W-:-:S07]  /*81f0*/  MOV R0, UR5 ;  /* 0x0000000500007c02 */ /* 0x000fce0008000f00 */
.L_x_153:
[----:B-1----:R1:W2:Y:S02]  /*8200*/  SYNCS.PHASECHK.TRANS64.TRYWAIT P0, [R0+URZ], R3 ;  /* 0x00000003000075a7 */ /* 0x0022a400080011ff */
[----:B--2---:R-:W-:Y:S05]  /*8210*/  @!P0 NANOSLEEP.SYNCS 0x989680 ;  /* 0x009896800000895d */ /* 0x004fea0003900000 */
[----:B------:R-:W2:Y:S02]  /*8220*/  @!P0 SYNCS.PHASECHK.TRANS64 P0, [R0+URZ], R3 ;  /* 0x00000003000085a7 */ /* 0x000ea400080010ff */
[----:B--2---:R-:W-:Y:S05]  /*8230*/  @!P0 BRA `(.L_x_153) ;  /* 0xfffffffc00f08947 */ /* 0x004fea000383ffff */
[----:B------:R-:W-:Y:S05]  /*8240*/  BRA `(.L_x_154) ;  /* 0xffffffa800c47947 */ /* 0x000fea000383ffff */
.L_x_49:
[----:B------:R-:W-:-:S07]  /*8250*/  MOV R0, UR5 ;  /* 0x0000000500007c02 */ /* 0x000fce0008000f00 */
.L_x_155:
[----:B-1----:R1:W2:Y:S02]  /*8260*/  SYNCS.PHASECHK.TRANS64.TRYWAIT P0, [R0+URZ], R3 ;  /* 0x00000003000075a7 */ /* 0x0022a400080011ff */
[----:B--2---:R-:W-:Y:S05]  /*8270*/  @!P0 NANOSLEEP.SYNCS 0x989680 ;  /* 0x009896800000895d */ /* 0x004fea0003900000 */
[----:B------:R-:W2:Y:S02]  /*8280*/  @!P0 SYNCS.PHASECHK.TRANS64 P0, [R0+URZ], R3 ;  /* 0x00000003000085a7 */ /* 0x000ea400080010ff */
[----:B--2---:R-:W-:Y:S05]  /*8290*/  @!P0 BRA `(.L_x_155) ;  /* 0xfffffffc00f08947 */ /* 0x004fea000383ffff */
[----:B------:R-:W-:Y:S05]  /*82a0*/  BRA `(.L_x_156) ;  /* 0xffffffa800d07947 */ /* 0x000fea000383ffff */
.L_x_50:
[----:B------:R-:W-:-:S07]  /*82b0*/  MOV R0, UR5 ;  /* 0x0000000500007c02 */ /* 0x000fce0008000f00 */
.L_x_157:
[----:B-1----:R1:W2:Y:S02]  /*82c0*/  SYNCS.PHASECHK.TRANS64.TRYWAIT P0, [R0+URZ], R3 ;  /* 0x00000003000075a7 */ /* 0x0022a400080011ff */
[----:B--2---:R-:W-:Y:S05]  /*82d0*/  @!P0 NANOSLEEP.SYNCS 0x989680 ;  /* 0x009896800000895d */ /* 0x004fea0003900000 */
[----:B------:R-:W2:Y:S02]  /*82e0*/  @!P0 SYNCS.PHASECHK.TRANS64 P0, [R0+URZ], R3 ;  /* 0x00000003000085a7 */ /* 0x000ea400080010ff */
[----:B--2---:R-:W-:Y:S05]  /*82f0*/  @!P0 BRA `(.L_x_157) ;  /* 0xfffffffc00f08947 */ /* 0x004fea000383ffff */
[----:B------:R-:W-:Y:S05]  /*8300*/  BRA `(.L_x_158) ;  /* 0xffffffa800dc7947 */ /* 0x000fea000383ffff */
.L_x_51:
[----:B------:R-:W-:-:S07]  /*8310*/  MOV R0, UR5 ;  /* 0x0000000500007c02 */ /* 0x000fce0008000f00 */
.L_x_159:
[----:B-1----:R1:W2:Y:S02]  /*8320*/  SYNCS.PHASECHK.TRANS64.TRYWAIT P0, [R0+URZ], R3 ;  /* 0x00000003000075a7 */ /* 0x0022a400080011ff */
[----:B--2---:R-:W-:Y:S05]  /*8330*/  @!P0 NANOSLEEP.SYNCS 0x989680 ;  /* 0x009896800000895d */ /* 0x004fea0003900000 */
[----:B------:R-:W2:Y:S02]  /*8340*/  @!P0 SYNCS.PHASECHK.TRANS64 P0, [R0+URZ], R3 ;  /* 0x00000003000085a7 */ /* 0x000ea400080010ff */
[----:B--2---:R-:W-:Y:S05]  /*8350*/  @!P0 BRA `(.L_x_159) ;  /* 0xfffffffc00f08947 */ /* 0x004fea000383ffff */
[----:B------:R-:W-:Y:S05]  /*8360*/  BRA `(.L_x_160) ;  /* 0xffffffa800e87947 */ /* 0x000fea000383ffff */
.L_x_52:
[----:B------:R-:W-:-:S07]  /*8370*/  MOV R0, UR5 ;  /* 0x0000000500007c02 */ /* 0x000fce0008000f00 */
.L_x_161:
[----:B-1----:R1:W2:Y:S02]  /*8380*/  SYNCS.PHASECHK.TRANS64.TRYWAIT P0, [R0+URZ], R3 ;  /* 0x00000003000075a7 */ /* 0x0022a400080011ff */
[----:B--2---:R-:W-:Y:S05]  /*8390*/  @!P0 NANOSLEEP.SYNCS 0x989680 ;  /* 0x009896800000895d */ /* 0x004fea0003900000 */
[----:B------:R-:W2:Y:S02]  /*83a0*/  @!P0 SYNCS.PHASECHK.TRANS64 P0, [R0+URZ], R3 ;  /* 0x00000003000085a7 */ /* 0x000ea400080010ff */
[----:B--2---:R-:W-:Y:S05]  /*83b0*/  @!P0 BRA `(.L_x_161) ;  /* 0xfffffffc00f08947 */ /* 0x004fea000383ffff */
[----:B------:R-:W-:Y:S05]  /*83c0*/  BRA `(.L_x_162) ;  /* 0xffffffa800f47947 */ /* 0x000fea000383ffff */
.L_x_53:
[----:B------:R-:W-:-:S07]  /*83d0*/  MOV R0, UR5 ;  /* 0x0000000500007c02 */ /* 0x000fce0008000f00 */
.L_x_163:
[----:B-1----:R1:W2:Y:S02]  /*83e0*/  SYNCS.PHASECHK.TRANS64.TRYWAIT P0, [R0+URZ], R3 ;  /* 0x00000003000075a7 */ /* 0x0022a400080011ff */
[----:B--2---:R-:W-:Y:S05]  /*83f0*/  @!P0 NANOSLEEP.SYNCS 0x989680 ;  /* 0x009896800000895d */ /* 0x004fea0003900000 */
[----:B------:R-:W2:Y:S02]  /*8400*/  @!P0 SYNCS.PHASECHK.TRANS64 P0, [R0+URZ], R3 ;  /* 0x00000003000085a7 */ /* 0x000ea400080010ff */
[----:B--2---:R-:W-:Y:S05]  /*8410*/  @!P0 BRA `(.L_x_163) ;  /* 0xfffffffc00f08947 */ /* 0x004fea000383ffff */
[----:B------:R-:W-:Y:S05]  /*8420*/  BRA `(.L_x_164) ;  /* 0xffffffac00007947 */ /* 0x000fea000383ffff */
.L_x_54:
[----:B------:R-:W-:-:S07]  /*8430*/  MOV R0, UR5 ;  /* 0x0000000500007c02 */ /* 0x000fce0008000f00 */
.L_x_165:
[----:B-1----:R1:W2:Y:S02]  /*8440*/  SYNCS.PHASECHK.TRANS64.TRYWAIT P0, [R0+URZ], R3 ;  /* 0x00000003000075a7 */ /* 0x0022a400080011ff */
[----:B--2---:R-:W-:Y:S05]  /*8450*/  @!P0 NANOSLEEP.SYNCS 0x989680 ;  /* 0x009896800000895d */ /* 0x004fea0003900000 */
[----:B------:R-:W2:Y:S02]  /*8460*/  @!P0 SYNCS.PHASECHK.TRANS64 P0, [R0+URZ], R3 ;  /* 0x00000003000085a7 */ /* 0x000ea400080010ff */
[----:B--2---:R-:W-:Y:S05]  /*8470*/  @!P0 BRA `(.L_x_165) ;  /* 0xfffffffc00f08947 */ /* 0x004fea000383ffff */
[----:B------:R-:W-:Y:S05]  /*8480*/  BRA `(.L_x_166) ;  /* 0xffffffac000c7947 */ /* 0x000fea000383ffff */
.L_x_55:
[----:B------:R-:W-:-:S07]  /*8490*/  MOV R0, UR5 ;  /* 0x0000000500007c02 */ /* 0x000fce0008000f00 */
.L_x_167:
[----:B-1----:R1:W2:Y:S02]  /*84a0*/  SYNCS.PHASECHK.TRANS64.TRYWAIT P0, [R0+URZ], R3 ;  /* 0x00000003000075a7 */ /* 0x0022a400080011ff */
[----:B--2---:R-:W-:Y:S05]  /*84b0*/  @!P0 NANOSLEEP.SYNCS 0x989680 ;  /* 0x009896800000895d */ /* 0x004fea0003900000 */
[----:B------:R-:W2:Y:S02]  /*84c0*/  @!P0 SYNCS.PHASECHK.TRANS64 P0, [R0+URZ], R3 ;  /* 0x00000003000085a7 */ /* 0x000ea400080010ff */
[----:B--2---:R-:W-:Y:S05]  /*84d0*/  @!P0 BRA `(.L_x_167) ;  /* 0xfffffffc00f08947 */ /* 0x004fea000383ffff */
[----:B------:R-:W-:Y:S05]  /*84e0*/  BRA `(.L_x_168) ;  /* 0xffffffac00187947 */ /* 0x000fea000383ffff */
.L_x_56:
[----:B------:R-:W-:-:S07]  /*84f0*/  MOV R0, UR5 ;  /* 0x0000000500007c02 */ /* 0x000fce0008000f00 */
.L_x_169:
[----:B-1----:R1:W2:Y:S02]  /*8500*/  SYNCS.PHASECHK.TRANS64.TRYWAIT P0, [R0+URZ], R3 ;  /* 0x00000003000075a7 */ /* 0x0022a400080011ff */
[----:B--2---:R-:W-:Y:S05]  /*8510*/  @!P0 NANOSLEEP.SYNCS 0x989680 ;  /* 0x009896800000895d */ /* 0x004fea0003900000 */
[----:B------:R-:W2:Y:S02]  /*8520*/  @!P0 SYNCS.PHASECHK.TRANS64 P0, [R0+URZ], R3 ;  /* 0x00000003000085a7 */ /* 0x000ea400080010ff */
[----:B--2---:R-:W-:Y:S05]  /*8530*/  @!P0 BRA `(.L_x_169) ;  /* 0xfffffffc00f08947 */ /* 0x004fea000383ffff */
[----:B------:R-:W-:Y:S05]  /*8540*/  BRA `(.L_x_170) ;  /* 0xffffffac00247947 */ /* 0x000fea000383ffff */
.L_x_57:
[----:B------:R-:W-:-:S07]  /*8550*/  MOV R0, UR5 ;  /* 0x0000000500007c02 */ /* 0x000fce0008000f00 */
.L_x_171:
[----:B-1----:R1:W2:Y:S02]  /*8560*/  SYNCS.PHASECHK.TRANS64.TRYWAIT P0, [R0+URZ], R3 ;  /* 0x00000003000075a7 */ /* 0x0022a400080011ff */
[----:B--2---:R-:W-:Y:S05]  /*8570*/  @!P0 NANOSLEEP.SYNCS 0x989680 ;  /* 0x009896800000895d */ /* 0x004fea0003900000 */
[----:B------:R-:W2:Y:S02]  /*8580*/  @!P0 SYNCS.PHASECHK.TRANS64 P0, [R0+URZ], R3 ;  /* 0x00000003000085a7 */ /* 0x000ea400080010ff */
[----:B--2---:R-:W-:Y:S05]  /*8590*/  @!P0 BRA `(.L_x_171) ;  /* 0xfffffffc00f08947 */ /* 0x004fea000383ffff */
[----:B------:R-:W-:Y:S05]  /*85a0*/  BRA `(.L_x_172) ;  /* 0xffffffac00307947 */ /* 0x000fea000383ffff */
.L_x_58:
[----:B------:R-:W-:-:S07]  /*85b0*/  MOV R0, UR5 ;  /* 0x0000000500007c02 */ /* 0x000fce0008000f00 */
.L_x_173:
[----:B-1----:R1:W2:Y:S02]  /*85c0*/  SYNCS.PHASECHK.TRANS64.TRYWAIT P0, [R0+URZ], R3 ;  /* 0x00000003000075a7 */ /* 0x0022a400080011ff */
[----:B--2---:R-:W-:Y:S05]  /*85d0*/  @!P0 NANOSLEEP.SYNCS 0x989680 ;  /* 0x009896800000895d */ /* 0x004fea0003900000 */
[----:B------:R-:W2:Y:S02]  /*85e0*/  @!P0 SYNCS.PHASECHK.TRANS64 P0, [R0+URZ], R3 ;  /* 0x00000003000085a7 */ /* 0x000ea400080010ff */
[----:B--2---:R-:W-:Y:S05]  /*85f0*/  @!P0 BRA `(.L_x_173) ;  /* 0xfffffffc00f08947 */ /* 0x004fea000383ffff */
[----:B------:R-:W-:Y:S05]  /*8600*/  BRA `(.L_x_174) ;  /* 0xffffffac003c7947 */ /* 0x000fea000383ffff */
.L_x_59:
[----:B------:R-:W-:-:S07]  /*8610*/  MOV R0, UR5 ;  /* 0x0000000500007c02 */ /* 0x000fce0008000f00 */
.L_x_175:
[----:B-1----:R1:W2:Y:S02]  /*8620*/  SYNCS.PHASECHK.TRANS64.TRYWAIT P0, [R0+URZ], R3 ;  /* 0x00000003000075a7 */ /* 0x0022a400080011ff */
[----:B--2---:R-:W-:Y:S05]  /*8630*/  @!P0 NANOSLEEP.SYNCS 0x989680 ;  /* 0x009896800000895d */ /* 0x004fea0003900000 */
[----:B------:R-:W2:Y:S02]  /*8640*/  @!P0 SYNCS.PHASECHK.TRANS64 P0, [R0+URZ], R3 ;  /* 0x00000003000085a7 */ /* 0x000ea400080010ff */
[----:B--2---:R-:W-:Y:S05]  /*8650*/  @!P0 BRA `(.L_x_175) ;  /* 0xfffffffc00f08947 */ /* 0x004fea000383ffff */
[----:B------:R-:W-:Y:S05]  /*8660*/  BRA `(.L_x_176) ;  /* 0xffffffac00487947 */ /* 0x000fea000383ffff */
.L_x_60:
[----:B------:R-:W-:-:S07]  /*8670*/  MOV R0, UR5 ;  /* 0x0000000500007c02 */ /* 0x000fce0008000f00 */
.L_x_177:
[----:B-1----:R1:W2:Y:S02]  /*8680*/  SYNCS.PHASECHK.TRANS64.TRYWAIT P0, [R0+URZ], R3 ;  /* 0x00000003000075a7 */ /* 0x0022a400080011ff */
[----:B--2---:R-:W-:Y:S05]  /*8690*/  @!P0 NANOSLEEP.SYNCS 0x989680 ;  /* 0x009896800000895d */ /* 0x004fea0003900000 */
[----:B------:R-:W2:Y:S02]  /*86a0*/  @!P0 SYNCS.PHASECHK.TRANS64 P0, [R0+URZ], R3 ;  /* 0x00000003000085a7 */ /* 0x000ea400080010ff */
[----:B--2---:R-:W-:Y:S05]  /*86b0*/  @!P0 BRA `(.L_x_177) ;  /* 0xfffffffc00f08947 */ /* 0x004fea000383ffff */
[----:B------:R-:W-:Y:S05]  /*86c0*/  BRA `(.L_x_178) ;  /* 0xffffffac00547947 */ /* 0x000fea000383ffff */
.L_x_61:
[----:B------:R-:W-:-:S07]  /*86d0*/  MOV R0, UR5 ;  /* 0x0000000500007c02 */ /* 0x000fce0008000f00 */
.L_x_179:
[----:B-1----:R1:W2:Y:S02]  /*86e0*/  SYNCS.PHASECHK.TRANS64.TRYWAIT P0, [R0+URZ], R3 ;  /* 0x00000003000075a7 */ /* 0x0022a400080011ff */
[----:B--2---:R-:W-:Y:S05]  /*86f0*/  @!P0 NANOSLEEP.SYNCS 0x989680 ;  /* 0x009896800000895d */ /* 0x004fea0003900000 */
[----:B------:R-:W2:Y:S02]  /*8700*/  @!P0 SYNCS.PHASECHK.TRANS64 P0, [R0+URZ], R3 ;  /* 0x00000003000085a7 */ /* 0x000ea400080010ff */
[----:B--2---:R-:W-:Y:S05]  /*8710*/  @!P0 BRA `(.L_x_179) ;  /* 0xfffffffc00f08947 */ /* 0x004fea000383ffff */
[----:B------:R-:W-:Y:S05]  /*8720*/  BRA `(.L_x_180) ;  /* 0xffffffac00607947 */ /* 0x000fea000383ffff */
.L_x_62:
[----:B------:R-:W-:-:S07]  /*8730*/  MOV R0, UR5 ;  /* 0x0000000500007c02 */ /* 0x000fce0008000f00 */
.L_x_181:
[----:B-1----:R1:W2:Y:S02]  /*8740*/  SYNCS.PHASECHK.TRANS64.TRYWAIT P0, [R0+URZ], R3 ;  /* 0x00000003000075a7 */ /* 0x0022a400080011ff */
[----:B--2---:R-:W-:Y:S05]  /*8750*/  @!P0 NANOSLEEP.SYNCS 0x989680 ;  /* 0x009896800000895d */ /* 0x004fea0003900000 */
[----:B------:R-:W2:Y:S02]  /*8760*/  @!P0 SYNCS.PHASECHK.TRANS64 P0, [R0+URZ], R3 ;  /* 0x00000003000085a7 */ /* 0x000ea400080010ff */
[----:B--2---:R-:W-:Y:S05]  /*8770*/  @!P0 BRA `(.L_x_181) ;  /* 0xfffffffc00f08947 */ /* 0x004fea000383ffff */
[----:B------:R-:W-:Y:S05]  /*8780*/  BRA `(.L_x_182) ;  /* 0xffffffac006c7947 */ /* 0x000fea000383ffff */
.L_x_63:
[----:B------:R-:W-:-:S07]  /*8790*/  MOV R0, UR5 ;  /* 0x0000000500007c02 */ /* 0x000fce0008000f00 */
.L_x_183:
[----:B-1----:R1:W2:Y:S02]  /*87a0*/  SYNCS.PHASECHK.TRANS64.TRYWAIT P0, [R0+URZ], R3 ;  /* 0x00000003000075a7 */ /* 0x0022a400080011ff */
[----:B--2---:R-:W-:Y:S05]  /*87b0*/  @!P0 NANOSLEEP.SYNCS 0x989680 ;  /* 0x009896800000895d */ /* 0x004fea0003900000 */
[----:B------:R-:W2:Y:S02]  /*87c0*/  @!P0 SYNCS.PHASECHK.TRANS64 P0, [R0+URZ], R3 ;  /* 0x00000003000085a7 */ /* 0x000ea400080010ff */
[----:B--2---:R-:W-:Y:S05]  /*87d0*/  @!P0 BRA `(.L_x_183) ;  /* 0xfffffffc00f08947 */ /* 0x004fea000383ffff */
[----:B------:R-:W-:Y:S05]  /*87e0*/  BRA `(.L_x_184) ;  /* 0xffffffac00787947 */ /* 0x000fea000383ffff */
.L_x_64:
[----:B------:R-:W-:-:S07]  /*87f0*/  MOV R0, UR5 ;  /* 0x0000000500007c02 */ /* 0x000fce0008000f00 */
.L_x_185:
[----:B-1----:R1:W2:Y:S02]  /*8800*/  SYNCS.PHASECHK.TRANS64.TRYWAIT P0, [R0+URZ], R3 ;  /* 0x00000003000075a7 */ /* 0x0022a400080011ff */
[----:B--2---:R-:W-:Y:S05]  /*8810*/  @!P0 NANOSLEEP.SYNCS 0x989680 ;  /* 0x009896800000895d */ /* 0x004fea0003900000 */
[----:B------:R-:W2:Y:S02]  /*8820*/  @!P0 SYNCS.PHASECHK.TRANS64 P0, [R0+URZ], R3 ;  /* 0x00000003000085a7 */ /* 0x000ea400080010ff */
[----:B--2---:R-:W-:Y:S05]  /*8830*/  @!P0 BRA `(.L_x_185) ;  /* 0xfffffffc00f08947 */ /* 0x004fea000383ffff */
[----:B------:R-:W-:Y:S05]  /*8840*/  BRA `(.L_x_186) ;  /* 0xffffffac00847947 */ /* 0x000fea000383ffff */
.L_x_65:
[----:B------:R-:W-:-:S07]  /*8850*/  MOV R0, UR5 ;  /* 0x0000000500007c02 */ /* 0x000fce0008000f00 */
.L_x_187:
[----:B-1----:R1:W2:Y:S02]  /*8860*/  SYNCS.PHASECHK.TRANS64.TRYWAIT P0, [R0+URZ], R3 ;  /* 0x00000003000075a7 */ /* 0x0022a400080011ff */
[----:B--2---:R-:W-:Y:S05]  /*8870*/  @!P0 NANOSLEEP.SYNCS 0x989680 ;  /* 0x009896800000895d */ /* 0x004fea0003900000 */
[----:B------:R-:W2:Y:S02]  /*8880*/  @!P0 SYNCS.PHASECHK.TRANS64 P0, [R0+URZ], R3 ;  /* 0x00000003000085a7 */ /* 0x000ea400080010ff */
[----:B--2---:R-:W-:Y:S05]  /*8890*/  @!P0 BRA `(.L_x_187) ;  /* 0xfffffffc00f08947 */ /* 0x004fea000383ffff */
[----:B------:R-:W-:Y:S05]  /*88a0*/  BRA `(.L_x_188) ;  /* 0xffffffac00907947 */ /* 0x000fea000383ffff */
.L_x_66:
[----:B------:R-:W-:-:S07]  /*88b0*/  MOV R0, UR5 ;  /* 0x0000000500007c02 */ /* 0x000fce0008000f00 */
.L_x_189:
[----:B-1----:R1:W2:Y:S02]  /*88c0*/  SYNCS.PHASECHK.TRANS64.TRYWAIT P0, [R0+URZ], R3 ;  /* 0x00000003000075a7 */ /* 0x0022a400080011ff */
[----:B--2---:R-:W-:Y:S05]  /*88d0*/  @!P0 NANOSLEEP.SYNCS 0x989680 ;  /* 0x009896800000895d */ /* 0x004fea0003900000 */
[----:B------:R-:W2:Y:S02]  /*88e0*/  @!P0 SYNCS.PHASECHK.TRANS64 P0, [R0+URZ], R3 ;  /* 0x00000003000085a7 */ /* 0x000ea400080010ff */
[----:B--2---:R-:W-:Y:S05]  /*88f0*/  @!P0 BRA `(.L_x_189) ;  /* 0xfffffffc00f08947 */ /* 0x004fea000383ffff */
[----:B------:R-:W-:Y:S05]  /*8900*/  BRA `(.L_x_190) ;  /* 0xffffffac009c7947 */ /* 0x000fea000383ffff */
.L_x_67:
[----:B------:R-:W-:-:S07]  /*8910*/  MOV R0, UR5 ;  /* 0x0000000500007c02 */ /* 0x000fce0008000f00 */
.L_x_191:
[----:B-1----:R1:W2:Y:S02]  /*8920*/  SYNCS.PHASECHK.TRANS64.TRYWAIT P0, [R0+URZ], R3 ;  /* 0x00000003000075a7 */ /* 0x0022a400080011ff */
[----:B--2---:R-:W-:Y:S05]  /*8930*/  @!P0 NANOSLEEP.SYNCS 0x989680 ;  /* 0x009896800000895d */ /* 0x004fea0003900000 */
[----:B------:R-:W2:Y:S02]  /*8940*/  @!P0 SYNCS.PHASECHK.TRANS64 P0, [R0+URZ], R3 ;  /* 0x00000003000085a7 */ /* 0x000ea400080010ff */
[----:B--2---:R-:W-:Y:S05]  /*8950*/  @!P0 BRA `(.L_x_191) ;  /* 0xfffffffc00f08947 */ /* 0x004fea000383ffff */
[----:B------:R-:W-:Y:S05]  /*8960*/  BRA `(.L_x_192) ;  /* 0xffffffac00a87947 */ /* 0x000fea000383ffff */
.L_x_68:
[----:B------:R-:W-:-:S07]  /*8970*/  MOV R0, UR5 ;  /* 0x0000000500007c02 */ /* 0x000fce0008000f00 */
.L_x_193:
[----:B-1----:R1:W2:Y:S02]  /*8980*/  SYNCS.PHASECHK.TRANS64.TRYWAIT P0, [R0+URZ], R3 ;  /* 0x00000003000075a7 */ /* 0x0022a400080011ff */
[----:B--2---:R-:W-:Y:S05]  /*8990*/  @!P0 NANOSLEEP.SYNCS 0x989680 ;  /* 0x009896800000895d */ /* 0x004fea0003900000 */
[----:B------:R-:W2:Y:S02]  /*89a0*/  @!P0 SYNCS.PHASECHK.TRANS64 P0, [R0+URZ], R3 ;  /* 0x00000003000085a7 */ /* 0x000ea400080010ff */
[----:B--2---:R-:W-:Y:S05]  /*89b0*/  @!P0 BRA `(.L_x_193) ;  /* 0xfffffffc00f08947 */ /* 0x004fea000383ffff */
[----:B------:R-:W-:Y:S05]  /*89c0*/  BRA `(.L_x_194) ;  /* 0xffffffac00b47947 */ /* 0x000fea000383ffff */
.L_x_69:
[----:B------:R-:W-:-:S07]  /*89d0*/  MOV R0, UR5 ;  /* 0x0000000500007c02 */ /* 0x000fce0008000f00 */
.L_x_195:
[----:B-1----:R1:W2:Y:S02]  /*89e0*/  SYNCS.PHASECHK.TRANS64.TRYWAIT P0, [R0+URZ], R3 ;  /* 0x00000003000075a7 */ /* 0x0022a400080011ff */
[----:B--2---:R-:W-:Y:S05]  /*89f0*/  @!P0 NANOSLEEP.SYNCS 0x989680 ;  /* 0x009896800000895d */ /* 0x004fea0003900000 */
[----:B------:R-:W2:Y:S02]  /*8a00*/  @!P0 SYNCS.PHASECHK.TRANS64 P0, [R0+URZ], R3 ;  /* 0x00000003000085a7 */ /* 0x000ea400080010ff */
[----:B--2---:R-:W-:Y:S05]  /*8a10*/  @!P0 BRA `(.L_x_195) ;  /* 0xfffffffc00f08947 */ /* 0x004fea000383ffff */
[----:B------:R-:W-:Y:S05]  /*8a20*/  BRA `(.L_x_196) ;  /* 0xffffffac00c07947 */ /* 0x000fea000383ffff */
.L_x_70:
[----:B------:R-:W-:-:S07]  /*8a30*/  MOV R0, UR5 ;  /* 0x0000000500007c02 */ /* 0x000fce0008000f00 */
.L_x_197:
[----:B-1----:R1:W2:Y:S02]  /*8a40*/  SYNCS.PHASECHK.TRANS64.TRYWAIT P0, [R0+URZ], R3 ;  /* 0x00000003000075a7 */ /* 0x0022a400080011ff */
[----:B--2---:R-:W-:Y:S05]  /*8a50*/  @!P0 NANOSLEEP.SYNCS 0x989680 ;  /* 0x009896800000895d */ /* 0x004fea0003900000 */
[----:B------:R-:W2:Y:S02]  /*8a60*/  @!P0 SYNCS.PHASECHK.TRANS64 P0, [R0+URZ], R3 ;  /* 0x00000003000085a7 */ /* 0x000ea400080010ff */
[----:B--2---:R-:W-:Y:S05]  /*8a70*/  @!P0 BRA `(.L_x_197) ;  /* 0xfffffffc00f08947 */ /* 0x004fea000383ffff */
[----:B------:R-:W-:Y:S05]  /*8a80*/  BRA `(.L_x_198) ;  /* 0xffffffac00cc7947 */ /* 0x000fea000383ffff */
.L_x_71:
[----:B------:R-:W-:-:S07]  /*8a90*/  MOV R0, UR5 ;  /* 0x0000000500007c02 */ /* 0x000fce0008000f00 */
.L_x_199:
[----:B-1----:R1:W2:Y:S02]  /*8aa0*/  SYNCS.PHASECHK.TRANS64.TRYWAIT P0, [R0+URZ], R3 ;  /* 0x00000003000075a7 */ /* 0x0022a400080011ff */
[----:B--2---:R-:W-:Y:S05]  /*8ab0*/  @!P0 NANOSLEEP.SYNCS 0x989680 ;  /* 0x009896800000895d */ /* 0x004fea0003900000 */
[----:B------:R-:W2:Y:S02]  /*8ac0*/  @!P0 SYNCS.PHASECHK.TRANS64 P0, [R0+URZ], R3 ;  /* 0x00000003000085a7 */ /* 0x000ea400080010ff */
[----:B--2---:R-:W-:Y:S05]  /*8ad0*/  @!P0 BRA `(.L_x_199) ;  /* 0xfffffffc00f08947 */ /* 0x004fea000383ffff */
[----:B------:R-:W-:Y:S05]  /*8ae0*/  BRA `(.L_x_200) ;  /* 0xffffffac00d87947 */ /* 0x000fea000383ffff */
.L_x_72:
[----:B------:R-:W-:-:S07]  /*8af0*/  MOV R0, UR5 ;  /* 0x0000000500007c02 */ /* 0x000fce0008000f00 */
.L_x_201:
[----:B-1----:R1:W2:Y:S02]  /*8b00*/  SYNCS.PHASECHK.TRANS64.TRYWAIT P0, [R0+URZ], R3 ;  /* 0x00000003000075a7 */ /* 0x0022a400080011ff */
[----:B--2---:R-:W-:Y:S05]  /*8b10*/  @!P0 NANOSLEEP.SYNCS 0x989680 ;  /* 0x009896800000895d */ /* 0x004fea0003900000 */
[----:B------:R-:W2:Y:S02]  /*8b20*/  @!P0 SYNCS.PHASECHK.TRANS64 P0, [R0+URZ], R3 ;  /* 0x00000003000085a7 */ /* 0x000ea400080010ff */
[----:B--2---:R-:W-:Y:S05]  /*8b30*/  @!P0 BRA `(.L_x_201) ;  /* 0xfffffffc00f08947 */ /* 0x004fea000383ffff */
[----:B------:R-:W-:Y:S05]  /*8b40*/  BRA `(.L_x_202) ;  /* 0xffffffac00e47947 */ /* 0x000fea000383ffff */
.L_x_73:
[----:B------:R-:W-:-:S07]  /*8b50*/  MOV R0, UR5 ;  /* 0x0000000500007c02 */ /* 0x000fce0008000f00 */
.L_x_203:
[----:B-1----:R1:W2:Y:S02]  /*8b60*/  SYNCS.PHASECHK.TRANS64.TRYWAIT P0, [R0+URZ], R3 ;  /* 0x00000003000075a7 */ /* 0x0022a400080011ff */
[----:B--2---:R-:W-:Y:S05]  /*8b70*/  @!P0 NANOSLEEP.SYNCS 0x989680 ;  /* 0x009896800000895d */ /* 0x004fea0003900000 */
[----:B------:R-:W2:Y:S02]  /*8b80*/  @!P0 SYNCS.PHASECHK.TRANS64 P0, [R0+URZ], R3 ;  /* 0x00000003000085a7 */ /* 0x000ea400080010ff */
[----:B--2---:R-:W-:Y:S05]  /*8b90*/  @!P0 BRA `(.L_x_203) ;  /* 0xfffffffc00f08947 */ /* 0x004fea000383ffff */
[----:B------:R-:W-:Y:S05]  /*8ba0*/  BRA `(.L_x_204) ;  /* 0xffffffac00f07947 */ /* 0x000fea000383ffff */
.L_x_76:
[----:B-1----:R1:W2:Y:S02]  /*8bb0*/  SYNCS.PHASECHK.TRANS64.TRYWAIT P0, [R2+URZ+0x2e0], R5 ;  /* 0x0002e005020075a7 */ /* 0x0022a400080011ff */
[----:B--2---:R-:W-:Y:S05]  /*8bc0*/  @!P0 NANOSLEEP.SYNCS 0x989680 ;  /* 0x009896800000895d */ /* 0x004fea0003900000 */
[----:B------:R-:W2:Y:S02]  /*8bd0*/  @!P0 SYNCS.PHASECHK.TRANS64 P0, [R2+URZ+0x2e0], R5 ;  /* 0x0002e005020085a7 */ /* 0x000ea400080010ff */
[----:B--2---:R-:W-:Y:S05]  /*8be0*/  @!P0 BRA `(.L_x_76) ;  /* 0xfffffffc00f08947 */ /* 0x004fea000383ffff */
[----:B------:R-:W-:Y:S05]  /*8bf0*/  BRA `(.L_x_205) ;  /* 0xffffffb0004c7947 */ /* 0x000fea000383ffff */
.L_x_77:
[----:B------:R-:W-:-:S07]  /*8c00*/  MOV R2, UR5 ;  /* 0x0000000500027c02 */ /* 0x000fce0008000f00 */
.L_x_206:
[----:B-1----:R1:W2:Y:S02]  /*8c10*/  SYNCS.PHASECHK.TRANS64.TRYWAIT P0, [R2+URZ+0x290], R5 ;  /* 0x00029005020075a7 */ /* 0x0022a400080011ff */
[----:B--2---:R-:W-:Y:S05]  /*8c20*/  @!P0 NANOSLEEP.SYNCS 0x989680 ;  /* 0x009896800000895d */ /* 0x004fea0003900000 */
[----:B------:R-:W2:Y:S02]  /*8c30*/  @!P0 SYNCS.PHASECHK.TRANS64 P0, [R2+URZ+0x290], R5 ;  /* 0x00029005020085a7 */ /* 0x000ea400080010ff */
[----:B--2---:R-:W-:Y:S05]  /*8c40*/  @!P0 BRA `(.L_x_206) ;  /* 0xfffffffc00f08947 */ /* 0x004fea000383ffff */
[----:B------:R-:W-:Y:S05]  /*8c50*/  BRA `(.L_x_207) ;  /* 0xffffffb0005c7947 */ /* 0x000fea000383ffff */
.L_x_78:
[----:B-1----:R1:W2:Y:S02]  /*8c60*/  SYNCS.PHASECHK.TRANS64.TRYWAIT P1, [R2+URZ+0x280], R5 ;  /* 0x00028005020075a7 */ /* 0x0022a400080211ff */
[----:B--2---:R-:W-:Y:S05]  /*8c70*/  @!P1 NANOSLEEP.SYNCS 0x989680 ;  /* 0x009896800000995d */ /* 0x004fea0003900000 */
[----:B------:R-:W2:Y:S02]  /*8c80*/  @!P1 SYNCS.PHASECHK.TRANS64 P1, [R2+URZ+0x280], R5 ;  /* 0x00028005020095a7 */ /* 0x000ea400080210ff */
[----:B--2---:R-:W-:Y:S05]  /*8c90*/  @!P1 BRA `(.L_x_78) ;  /* 0xfffffffc00f09947 */ /* 0x004fea000383ffff */
[----:B------:R-:W-:Y:S05]  /*8ca0*/  BRA `(.L_x_208) ;  /* 0xffffffb0008c7947 */ /* 0x000fea000383ffff */
.L_x_81:
[----:B------:R-:W-:-:S07]  /*8cb0*/  MOV R0, UR5 ;  /* 0x0000000500007c02 */ /* 0x000fce0008000f00 */
.L_x_209:
[----:B-1----:R1:W2:Y:S02]  /*8cc0*/  SYNCS.PHASECHK.TRANS64.TRYWAIT P0, [R0+URZ+0x290], R3 ;  /* 0x00029003000075a7 */ /* 0x0022a400080011ff */
[----:B--2---:R-:W-:Y:S05]  /*8cd0*/  @!P0 NANOSLEEP.SYNCS 0x989680 ;  /* 0x009896800000895d */ /* 0x004fea0003900000 */
[----:B------:R-:W2:Y:S02]  /*8ce0*/  @!P0 SYNCS.PHASECHK.TRANS64 P0, [R0+URZ+0x290], R3 ;  /* 0x00029003000085a7 */ /* 0x000ea400080010ff */
[----:B--2---:R-:W-:Y:S05]  /*8cf0*/  @!P0 BRA `(.L_x_209) ;  /* 0xfffffffc00f08947 */ /* 0x004fea000383ffff */
[----:B------:R-:W-:Y:S05]  /*8d00*/  BRA `(.L_x_80) ;  /* 0xffffffb000e07947 */ /* 0x000fea000383ffff */
.L_x_88:
[----:B-1----:R1:W2:Y:S02]  /*8d10*/  SYNCS.PHASECHK.TRANS64.TRYWAIT P1, [R0+URZ+0x280], R5 ;  /* 0x00028005000075a7 */ /* 0x0022a400080211ff */
[----:B--2---:R-:W-:Y:S05]  /*8d20*/  @!P1 NANOSLEEP.SYNCS 0x989680 ;  /* 0x009896800000995d */ /* 0x004fea0003900000 */
[----:B------:R-:W2:Y:S02]  /*8d30*/  @!P1 SYNCS.PHASECHK.TRANS64 P1, [R0+URZ+0x280], R5 ;  /* 0x00028005000095a7 */ /* 0x000ea400080210ff */
[----:B--2---:R-:W-:Y:S05]  /*8d40*/  @!P1 BRA `(.L_x_88) ;  /* 0xfffffffc00f09947 */ /* 0x004fea000383ffff */
[----:B------:R-:W-:Y:S05]  /*8d50*/  BRA `(.L_x_210) ;  /* 0xffffffb800387947 */ /* 0x000fea000383ffff */
.L_x_89:
[----:B------:R-:W-:-:S07]  /*8d60*/  MOV R3, UR14 ;  /* 0x0000000e00037c02 */ /* 0x000fce0008000f00 */
.L_x_211:
[----:B-1----:R1:W2:Y:S02]  /*8d70*/  SYNCS.PHASECHK.TRANS64.TRYWAIT P0, [R3+URZ+0x2c0], R0 ;  /* 0x0002c000030075a7 */ /* 0x0022a400080011ff */
[----:B--2---:R-:W-:Y:S05]  /*8d80*/  @!P0 NANOSLEEP.SYNCS 0x989680 ;  /* 0x009896800000895d */ /* 0x004fea0003900000 */
[----:B------:R-:W2:Y:S02]  /*8d90*/  @!P0 SYNCS.PHASECHK.TRANS64 P0, [R3+URZ+0x2c0], R0 ;  /* 0x0002c000030085a7 */ /* 0x000ea400080010ff */
[----:B--2---:R-:W-:Y:S05]  /*8da0*/  @!P0 BRA `(.L_x_211) ;  /* 0xfffffffc00f08947 */ /* 0x004fea000383ffff */
[----:B------:R-:W-:Y:S05]  /*8db0*/  BRA `(.L_x_212) ;  /* 0xffffffb8006c7947 */ /* 0x000fea000383ffff */
.L_x_92:
[----:B------:R-:W-:Y:S07]  /*8dc0*/  MOV R0, UR7 ;  /* 0x0000000700007c02 */ /* 0x000fee0008000f00 */
.L_x_213:
[----:B-1----:R1:W2:Y:S02]  /*8dd0*/  SYNCS.PHASECHK.TRANS64.TRYWAIT P0, [R0+URZ], R3 ;  /* 0x00000003000075a7 */ /* 0x0022a400080011ff */
[----:B--2---:R-:W-:Y:S05]  /*8de0*/  @!P0 NANOSLEEP.SYNCS 0x989680 ;  /* 0x009896800000895d */ /* 0x004fea0003900000 */
[----:B------:R-:W2:Y:S02]  /*8df0*/  @!P0 SYNCS.PHASECHK.TRANS64 P0, [R0+URZ], R3 ;  /* 0x00000003000085a7 */ /* 0x000ea400080010ff */
[----:B--2---:R-:W-:Y:S05]  /*8e00*/  @!P0 BRA `(.L_x_213) ;  /* 0xfffffffc00f08947 */ /* 0x004fea000383ffff */
[----:B------:R-:W-:Y:S05]  /*8e10*/  BRA `(.L_x_91) ;  /* 0xffffffb8008c7947 */ /* 0x000fea000383ffff */
.L_x_95:
[----:B------:R-:W-:-:S07]  /*8e20*/  MOV R0, UR5 ;  /* 0x0000000500007c02 */ /* 0x000fce0008000f00 */
.L_x_214:
[----:B--2---:R2:W3:Y:S02]  /*8e30*/  SYNCS.PHASECHK.TRANS64.TRYWAIT P0, [R0+URZ], R3 ;  /* 0x00000003000075a7 */ /* 0x0044e400080011ff */
[----:B---3--:R-:W-:Y:S05]  /*8e40*/  @!P0 NANOSLEEP.SYNCS 0x989680 ;  /* 0x009896800000895d */ /* 0x008fea0003900000 */
[----:B------:R-:W3:Y:S02]  /*8e50*/  @!P0 SYNCS.PHASECHK.TRANS64 P0, [R0+URZ], R3 ;  /* 0x00000003000085a7 */ /* 0x000ee400080010ff */
[----:B---3--:R-:W-:Y:S05]  /*8e60*/  @!P0 BRA `(.L_x_214) ;  /* 0xfffffffc00f08947 */ /* 0x008fea000383ffff */
[----:B------:R-:W-:Y:S05]  /*8e70*/  BRA `(.L_x_215) ;  /* 0xffffffbc002c7947 */ /* 0x000fea000383ffff */
.L_x_96:
[----:B------:R-:W-:-:S07]  /*8e80*/  MOV R0, UR5 ;  /* 0x0000000500007c02 */ /* 0x000fce0008000f00 */
.L_x_216:
[----:B--2---:R2:W3:Y:S02]  /*8e90*/  SYNCS.PHASECHK.TRANS64.TRYWAIT P0, [R0+URZ], R3 ;  /* 0x00000003000075a7 */ /* 0x0044e400080011ff */
[----:B---3--:R-:W-:Y:S05]  /*8ea0*/  @!P0 NANOSLEEP.SYNCS 0x989680 ;  /* 0x009896800000895d */ /* 0x008fea0003900000 */
[----:B------:R-:W3:Y:S02]  /*8eb0*/  @!P0 SYNCS.PHASECHK.TRANS64 P0, [R0+URZ], R3 ;  /* 0x00000003000085a7 */ /* 0x000ee400080010ff */
[----:B---3--:R-:W-:Y:S05]  /*8ec0*/  @!P0 BRA `(.L_x_216) ;  /* 0xfffffffc00f08947 */ /* 0x008fea000383ffff */
[----:B------:R-:W-:Y:S05]  /*8ed0*/  BRA `(.L_x_217) ;  /* 0xffffffbc00387947 */ /* 0x000fea000383ffff */
.L_x_97:
[----:B------:R-:W-:-:S07]  /*8ee0*/  MOV R0, UR5 ;  /* 0x0000000500007c02 */ /* 0x000fce0008000f00 */
.L_x_218:
[----:B--2---:R2:W3:Y:S02]  /*8ef0*/  SYNCS.PHASECHK.TRANS64.TRYWAIT P0, [R0+URZ], R3 ;  /* 0x00000003000075a7 */ /* 0x0044e400080011ff */
[----:B---3--:R-:W-:Y:S05]  /*8f00*/  @!P0 NANOSLEEP.SYNCS 0x989680 ;  /* 0x009896800000895d */ /* 0x008fea0003900000 */
[----:B------:R-:W3:Y:S02]  /*8f10*/  @!P0 SYNCS.PHASECHK.TRANS64 P0, [R0+URZ], R3 ;  /* 0x00000003000085a7 */ /* 0x000ee400080010ff */
[----:B---3--:R-:W-:Y:S05]  /*8f20*/  @!P0 BRA `(.L_x_218) ;  /* 0xfffffffc00f08947 */ /* 0x008fea000383ffff */
[----:B------:R-:W-:Y:S05]  /*8f30*/  BRA `(.L_x_219) ;  /* 0xffffffbc00447947 */ /* 0x000fea000383ffff */
.L_x_98:
[----:B------:R-:W-:-:S07]  /*8f40*/  MOV R0, UR6 ;  /* 0x0000000600007c02 */ /* 0x000fce0008000f00 */
.L_x_220:
[----:B--2---:R2:W3:Y:S02]  /*8f50*/  SYNCS.PHASECHK.TRANS64.TRYWAIT P0, [R0+URZ], R3 ;  /* 0x00000003000075a7 */ /* 0x0044e400080011ff */
[----:B---3--:R-:W-:Y:S05]  /*8f60*/  @!P0 NANOSLEEP.SYNCS 0x989680 ;  /* 0x009896800000895d */ /* 0x008fea0003900000 */
[----:B------:R-:W3:Y:S02]  /*8f70*/  @!P0 SYNCS.PHASECHK.TRANS64 P0, [R0+URZ], R3 ;  /* 0x00000003000085a7 */ /* 0x000ee400080010ff */
[----:B---3--:R-:W-:Y:S05]  /*8f80*/  @!P0 BRA `(.L_x_220) ;  /* 0xfffffffc00f08947 */ /* 0x008fea000383ffff */
[----:B------:R-:W-:Y:S05]  /*8f90*/  BRA `(.L_x_221) ;  /* 0xffffffbc00507947 */ /* 0x000fea000383ffff */
.L_x_103:
[----:B--2---:R2:W3:Y:S02]  /*8fa0*/  SYNCS.PHASECHK.TRANS64.TRYWAIT P0, [R0+URZ+0x280], R3 ;  /* 0x00028003000075a7 */ /* 0x0044e400080011ff */
[----:B---3--:R-:W-:Y:S05]  /*8fb0*/  @!P0 NANOSLEEP.SYNCS 0x989680 ;  /* 0x009896800000895d */ /* 0x008fea0003900000 */
[----:B------:R-:W3:Y:S02]  /*8fc0*/  @!P0 SYNCS.PHASECHK.TRANS64 P0, [R0+URZ+0x280], R3 ;  /* 0x00028003000085a7 */ /* 0x000ee400080010ff */
[----:B---3--:R-:W-:Y:S05]  /*8fd0*/  @!P0 BRA `(.L_x_103) ;  /* 0xfffffffc00f08947 */ /* 0x008fea000383ffff */
[----:B------:R-:W-:Y:S05]  /*8fe0*/  BRA `(.L_x_222) ;  /* 0xffffffc0004c7947 */ /* 0x000fea000383ffff */
.L_x_106:
[----:B------:R-:W-:Y:S07]  /*8ff0*/  MOV R0, UR7 ;  /* 0x0000000700007c02 */ /* 0x000fee0008000f00 */
.L_x_223:
[----:B--2---:R2:W3:Y:S02]  /*9000*/  SYNCS.PHASECHK.TRANS64.TRYWAIT P0, [R0+URZ+0x278], R3 ;  /* 0x00027803000075a7 */ /* 0x0044e400080011ff */
[----:B---3--:R-:W-:Y:S05]  /*9010*/  @!P0 NANOSLEEP.SYNCS 0x989680 ;  /* 0x009896800000895d */ /* 0x008fea0003900000 */
[----:B------:R-:W3:Y:S02]  /*9020*/  @!P0 SYNCS.PHASECHK.TRANS64 P0, [R0+URZ+0x278], R3 ;  /* 0x00027803000085a7 */ /* 0x000ee400080010ff */
[----:B---3--:R-:W-:Y:S05]  /*9030*/  @!P0 BRA `(.L_x_223) ;  /* 0xfffffffc00f08947 */ /* 0x008fea000383ffff */
[----:B------:R-:W-:Y:S05]  /*9040*/  BRA `(.L_x_105) ;  /* 0xffffffc400387947 */ /* 0x000fea000383ffff */
.L_x_109:
[----:B------:R-:W-:Y:S07]  /*9050*/  MOV R3, UR7 ;  /* 0x0000000700037c02 */ /* 0x000fee0008000f00 */
.L_x_224:
[----:B-1----:R1:W2:Y:S02]  /*9060*/  SYNCS.PHASECHK.TRANS64.TRYWAIT P2, [R3+URZ+0x268], R26 ;  /* 0x0002681a030075a7 */ /* 0x0022a400080411ff */
[----:B--2---:R-:W-:Y:S05]  /*9070*/  @!P2 NANOSLEEP.SYNCS 0x989680 ;  /* 0x009896800000a95d */ /* 0x004fea0003900000 */
[----:B------:R-:W2:Y:S02]  /*9080*/  @!P2 SYNCS.PHASECHK.TRANS64 P2, [R3+URZ+0x268], R26 ;  /* 0x0002681a0300a5a7 */ /* 0x000ea400080410ff */
[----:B--2---:R-:W-:Y:S05]  /*9090*/  @!P2 BRA `(.L_x_224) ;  /* 0xfffffffc00f0a947 */ /* 0x004fea000383ffff */
[----:B------:R-:W-:Y:S05]  /*90a0*/  BRA `(.L_x_225) ;  /* 0xffffffc400cc7947 */ /* 0x000fea000383ffff */
.L_x_112:
[----:B--2---:R2:W4:Y:S02]  /*90b0*/  SYNCS.PHASECHK.TRANS64.TRYWAIT P0, [R0+URZ+0x280], R3 ;  /* 0x00028003000075a7 */ /* 0x00452400080011ff */
[----:B----4-:R-:W-:Y:S05]  /*90c0*/  @!P0 NANOSLEEP.SYNCS 0x989680 ;  /* 0x009896800000895d */ /* 0x010fea0003900000 */
[----:B------:R-:W4:Y:S02]  /*90d0*/  @!P0 SYNCS.PHASECHK.TRANS64 P0, [R0+URZ+0x280], R3 ;  /* 0x00028003000085a7 */ /* 0x000f2400080010ff */
[----:B----4-:R-:W-:Y:S05]  /*90e0*/  @!P0 BRA `(.L_x_112) ;  /* 0xfffffffc00f08947 */ /* 0x010fea000383ffff */
[----:B------:R-:W-:Y:S05]  /*90f0*/  BRA `(.L_x_226) ;  /* 0xffffffcc001c7947 */ /* 0x000fea000383ffff */
.L_x_118:
[----:B------:R-:W-:Y:S07]  /*9100*/  MOV R0, UR46 ;  /* 0x0000002e00007c02 */ /* 0x000fee0008000f00 */
.L_x_227:
[----:B-1----:R1:W2:Y:S02]  /*9110*/  SYNCS.PHASECHK.TRANS64.TRYWAIT P0, [R0+URZ+0x260], R3 ;  /* 0x00026003000075a7 */ /* 0x0022a400080011ff */
[----:B--2---:R-:W-:Y:S05]  /*9120*/  @!P0 NANOSLEEP.SYNCS 0x989680 ;  /* 0x009896800000895d */ /* 0x004fea0003900000 */
[----:B------:R-:W2:Y:S02]  /*9130*/  @!P0 SYNCS.PHASECHK.TRANS64 P0, [R0+URZ+0x260], R3 ;  /* 0x00026003000085a7 */ /* 0x000ea400080010ff */
[----:B--2---:R-:W-:Y:S05]  /*9140*/  @!P0 BRA `(.L_x_227) ;  /* 0xfffffffc00f08947 */ /* 0x004fea000383ffff */
[----:B------:R-:W-:Y:S05]  /*9150*/  BRA `(.L_x_117) ;  /* 0xffffffd400447947 */ /* 0x000fea000383ffff */
.L_x_120:
[----:B------:R-:W-:Y:S07]  /*9160*/  MOV R3, UR50 ;  /* 0x0000003200037c02 */ /* 0x000fee0008000f00 */
.L_x_228:
[----:B-1----:R1:W3:Y:S02]  /*9170*/  SYNCS.PHASECHK.TRANS64.TRYWAIT P1, [R3+URZ+0x2a0], R8 ;  /* 0x0002a008030075a7 */ /* 0x0022e400080211ff */
[----:B---3--:R-:W-:Y:S05]  /*9180*/  @!P1 NANOSLEEP.SYNCS 0x989680 ;  /* 0x009896800000995d */ /* 0x008fea0003900000 */
[----:B------:R-:W3:Y:S02]  /*9190*/  @!P1 SYNCS.PHASECHK.TRANS64 P1, [R3+URZ+0x2a0], R8 ;  /* 0x0002a008030095a7 */ /* 0x000ee400080210ff */
[----:B---3--:R-:W-:Y:S05]  /*91a0*/  @!P1 BRA `(.L_x_228) ;  /* 0xfffffffc00f09947 */ /* 0x008fea000383ffff */
[----:B------:R-:W-:Y:S05]  /*91b0*/  BRA `(.L_x_119) ;  /* 0xffffffd400c47947 */ /* 0x000fea000383ffff */
        .weak           $__internal_0_$__cuda_sm10x_tcgen05_guardrail_trap_col_being_dealloced_not_returned_by_alloc
        .type           $__internal_0_$__cuda_sm10x_tcgen05_guardrail_trap_col_being_dealloced_not_returned_by_alloc,@function
        .size           $__internal_0_$__cuda_sm10x_tcgen05_guardrail_trap_col_being_dealloced_not_returned_by_alloc,($__internal_1_$__cuda_sm10x_tcgen05_guardrail_trap_phase_invalid_during_alloc - $__internal_0_$__cuda_sm10x_tcgen05_guardrail_trap_col_being_dealloced_not_returned_by_alloc)
$__internal_0_$__cuda_sm10x_tcgen05_guardrail_trap_col_being_dealloced_not_returned_by_alloc:
[----:B------:R-:W-:Y:S05]  /*91c0*/  BPT.TRAP 0x1 ;  /* 0x000000040000795c */ /* 0x000fea0000300000 */
[----:B------:R-:W-:-:S04]  /*91d0*/  HFMA2 R3, -RZ, RZ, 0, 0 ;  /* 0x00000000ff037431 */ /* 0x000fc800000001ff */
[----:B------:R-:W-:Y:S05]  /*91e0*/  RET.REL.NODEC R2 `(_ZN7cutlass13device_kernelINS_4gemm6kernel13GemmUniversalIN4cute5tupleIJiiiiEEENS1_10collective13CollectiveMmaINS1_35MainloopSm100TmaUmmaWarpSpecializedILi38ELi2ELi4ENS5_IJNS4_1CILi1EEESB_SB_EEEEENS5_IJNSA_ILi128EEENSA_ILi48EEENSA_ILi32EEEEEENS_12float_e4m3_tENS5_IJlSB_lEEESI_SJ_NS4_8TiledMMAINS4_8MMA_AtomIJNS4_10MMA_TraitsINS4_19SM100_MMA_F8F6F4_SSEJSI_SI_fSE_SF_NS4_17integral_constantINS4_4UMMA5MajorELSQ_0EEESR_NSO_INSP_7ScaleInELSS_0EEEST_EEEEEENS4_6LayoutISC_NS5_IJNSA_ILi0EEESX_SX_EEEEENS5_IJNS4_10UnderscoreES10_S10_EEEEENS4_13SM90_TMA_LOADENS4_14ComposedLayoutINS4_7SwizzleILi1ELi4ELi3EEENS4_18smem_ptr_flag_bitsILi8EEENSW_INS5_IJNSA_ILi8EEESG_EEENS5_IJSG_SB_EEEEEEEvNS4_8identityES13_S1D_vS1E_EENS_8epilogue10collective18CollectiveEpilogueINS1G_23Sm100TmaWarpSpecializedILi1ELi1ELi48ELb0ELb0EEEJSH_NS5_IJNSW_ISE_SB_EENSW_ISF_SB_EEEEESI_SJ_SI_SJ_NS1G_6fusion15FusionCallbacksIS1K_NS1O_17LinearCombinationISI_fSI_fLNS_15FloatRoundStyleE2EEESH_S1N_JEEENS4_5SM1004TMEM4LOAD26SM100_TMEM_LOAD_32dp32b16xES13_NS14_INS15_ILi0ELi4ELi3EEES18_NSW_INS5_IJS19_NSA_ILi16EEEEEENS5_IJS1Z_SB_EEEEEEENS4_39AutoVectorizingCopyWithAssumedAlignmentILi128EEENS4_14SM90_TMA_STOREES23_S25_S25_EEEvvEEEEvNT_6ParamsE) ;  /* 0xffffff6c02847950 */ /* 0x000fea0003c3ffff */
        .weak           $__internal_1_$__cuda_sm10x_tcgen05_guardrail_trap_phase_invalid_during_alloc
        .type           $__internal_1_$__cuda_sm10x_tcgen05_guardrail_trap_phase_invalid_during_alloc,@function
        .size           $__internal_1_$__cuda_sm10x_tcgen05_guardrail_trap_phase_invalid_during_alloc,($__internal_2_$__cuda_sm10x_tcgen05_guardrail_trap_unallocated_columns_being_dealloced - $__internal_1_$__cuda_sm10x_tcgen05_guardrail_trap_phase_invalid_during_alloc)
$__internal_1_$__cuda_sm10x_tcgen05_guardrail_trap_phase_invalid_during_alloc:
[----:B------:R-:W-:Y:S05]  /*91f0*/  BPT.TRAP 0x1 ;  /* 0x000000040000795c */ /* 0x000fea0000300000 */
[----:B------:R-:W-:-:S04]  /*9200*/  MOV R3, 0x0 ;  /* 0x0000000000037802 */ /* 0x000fc80000000f00 */
[----:B------:R-:W-:Y:S05]  /*9210*/  RET.REL.NODEC R2 `(_ZN7cutlass13device_kernelINS_4gemm6kernel13GemmUniversalIN4cute5tupleIJiiiiEEENS1_10collective13CollectiveMmaINS1_35MainloopSm100TmaUmmaWarpSpecializedILi38ELi2ELi4ENS5_IJNS4_1CILi1EEESB_SB_EEEEENS5_IJNSA_ILi128EEENSA_ILi48EEENSA_ILi32EEEEEENS_12float_e4m3_tENS5_IJlSB_lEEESI_SJ_NS4_8TiledMMAINS4_8MMA_AtomIJNS4_10MMA_TraitsINS4_19SM100_MMA_F8F6F4_SSEJSI_SI_fSE_SF_NS4_17integral_constantINS4_4UMMA5MajorELSQ_0EEESR_NSO_INSP_7ScaleInELSS_0EEEST_EEEEEENS4_6LayoutISC_NS5_IJNSA_ILi0EEESX_SX_EEEEENS5_IJNS4_10UnderscoreES10_S10_EEEEENS4_13SM90_TMA_LOADENS4_14ComposedLayoutINS4_7SwizzleILi1ELi4ELi3EEENS4_18smem_ptr_flag_bitsILi8EEENSW_INS5_IJNSA_ILi8EEESG_EEENS5_IJSG_SB_EEEEEEEvNS4_8identityES13_S1D_vS1E_EENS_8epilogue10collective18CollectiveEpilogueINS1G_23Sm100TmaWarpSpecializedILi1ELi1ELi48ELb0ELb0EEEJSH_NS5_IJNSW_ISE_SB_EENSW_ISF_SB_EEEEESI_SJ_SI_SJ_NS1G_6fusion15FusionCallbacksIS1K_NS1O_17LinearCombinationISI_fSI_fLNS_15FloatRoundStyleE2EEESH_S1N_JEEENS4_5SM1004TMEM4LOAD26SM100_TMEM_LOAD_32dp32b16xES13_NS14_INS15_ILi0ELi4ELi3EEES18_NSW_INS5_IJS19_NSA_ILi16EEEEEENS5_IJS1Z_SB_EEEEEEENS4_39AutoVectorizingCopyWithAssumedAlignmentILi128EEENS4_14SM90_TMA_STOREES23_S25_S25_EEEvvEEEEvNT_6ParamsE) ;  /* 0xffffff6c02787950 */ /* 0x000fea0003c3ffff */
        .weak           $__internal_2_$__cuda_sm10x_tcgen05_guardrail_trap_unallocated_columns_being_dealloced
        .type           $__internal_2_$__cuda_sm10x_tcgen05_guardrail_trap_unallocated_columns_being_dealloced,@function
        .size           $__internal_2_$__cuda_sm10x_tcgen05_guardrail_trap_unallocated_columns_being_dealloced,(.L_x_230 - $__internal_2_$__cuda_sm10x_tcgen05_guardrail_trap_unallocated_columns_being_dealloced)
$__internal_2_$__cuda_sm10x_tcgen05_guardrail_trap_unallocated_columns_being_dealloced:
[----:B------:R-:W-:Y:S05]  /*9220*/  BPT.TRAP 0x1 ;  /* 0x000000040000795c */ /* 0x000fea0000300000 */
[----:B------:R-:W-:-:S04]  /*9230*/  HFMA2 R3, -RZ, RZ, 0, 0 ;  /* 0x00000000ff037431 */ /* 0x000fc800000001ff */
[----:B------:R-:W-:Y:S05]  /*9240*/  RET.REL.NODEC R2 `(_ZN7cutlass13device_kernelINS_4gemm6kernel13GemmUniversalIN4cute5tupleIJiiiiEEENS1_10collective13CollectiveMmaINS1_35MainloopSm100TmaUmmaWarpSpecializedILi38ELi2ELi4ENS5_IJNS4_1CILi1EEESB_SB_EEEEENS5_IJNSA_ILi128EEENSA_ILi48EEENSA_ILi32EEEEEENS_12float_e4m3_tENS5_IJlSB_lEEESI_SJ_NS4_8TiledMMAINS4_8MMA_AtomIJNS4_10MMA_TraitsINS4_19SM100_MMA_F8F6F4_SSEJSI_SI_fSE_SF_NS4_17integral_constantINS4_4UMMA5MajorELSQ_0EEESR_NSO_INSP_7ScaleInELSS_0EEEST_EEEEEENS4_6LayoutISC_NS5_IJNSA_ILi0EEESX_SX_EEEEENS5_IJNS4_10UnderscoreES10_S10_EEEEENS4_13SM90_TMA_LOADENS4_14ComposedLayoutINS4_7SwizzleILi1ELi4ELi3EEENS4_18smem_ptr_flag_bitsILi8EEENSW_INS5_IJNSA_ILi8EEESG_EEENS5_IJSG_SB_EEEEEEEvNS4_8identityES13_S1D_vS1E_EENS_8epilogue10collective18CollectiveEpilogueINS1G_23Sm100TmaWarpSpecializedILi1ELi1ELi48ELb0ELb0EEEJSH_NS5_IJNSW_ISE_SB_EENSW_ISF_SB_EEEEESI_SJ_SI_SJ_NS1G_6fusion15FusionCallbacksIS1K_NS1O_17LinearCombinationISI_fSI_fLNS_15FloatRoundStyleE2EEESH_S1N_JEEENS4_5SM1004TMEM4LOAD26SM100_TMEM_LOAD_32dp32b16xES13_NS14_INS15_ILi0ELi4ELi3EEES18_NSW_INS5_IJS19_NSA_ILi16EEEEEENS5_IJS1Z_SB_EEEEEEENS4_39AutoVectorizingCopyWithAssumedAlignmentILi128EEENS4_14SM90_TMA_STOREES23_S25_S25_EEEvvEEEEvNT_6ParamsE) ;  /* 0xffffff6c026c7950 */ /* 0x000fea0003c3ffff */
.L_x_229:
[----:B------:R-:W-:-:S00]  /*9250*/  BRA `(.L_x_229) ;  /* 0xfffffffc00fc7947 */ /* 0x000fc0000383ffff */
[----:B------:R-:W-:-:S00]  /*9260*/  NOP ;  /* 0x0000000000007918 */ /* 0x000fc00000000000 */
        /* <DEDUP_REMOVED lines=9> */
.L_x_230:


//--------------------- .nv.global.init           --------------------------
	.section	.nv.global.init,"aw",@progbits
.nv.global.init:
	.type		$str$26,@object
	.size		$str$26,($str$25 - $str$26)
$str$26:
        /*0000*/ 	.byte	0x2f, 0x74, 0x6d, 0x70, 0x2f, 0x63, 0x75, 0x74, 0x6c, 0x61, 0x73, 0x73, 0x5f, 0x73, 0x77, 0x65
        /*0010*/ 	.byte	0x65, 0x70, 0x5f, 0x73, 0x72, 0x63, 0x2f, 0x69, 0x6e, 0x63, 0x6c, 0x75, 0x64, 0x65, 0x2f, 0x63
        /*0020*/ 	.byte	0x75, 0x74, 0x65, 0x2f, 0x61, 0x74, 0x6f, 0x6d, 0x2f, 0x63, 0x6f, 0x70, 0x79, 0x5f, 0x74, 0x72
        /*0030*/ 	.byte	0x61, 0x69, 0x74, 0x73, 0x5f, 0x73, 0x6d, 0x31, 0x30, 0x30, 0x2e, 0x68, 0x70, 0x70, 0x00
	.type		$str$25,@object
	.size		$str$25,(__unnamed_1 - $str$25)
$str$25:
        /*003f*/ 	.byte	0x28, 0x28, 0x75, 0x69, 0x6e, 0x74, 0x33, 0x32, 0x5f, 0x74, 0x28, 0x74, 0x68, 0x72, 0x65, 0x61
        /*004f*/ 	.byte	0x64, 0x49, 0x64, 0x78, 0x2e, 0x78, 0x29, 0x20, 0x2f, 0x20, 0x33, 0x32, 0x29, 0x20, 0x25, 0x20
        /*005f*/ 	.byte	0x34, 0x29, 0x20, 0x3d, 0x3d, 0x20, 0x28, 0x28, 0x28, 0x74, 0x6d, 0x65, 0x6d, 0x5f, 0x61, 0x64
        /*006f*/ 	.byte	0x64, 0x72, 0x20, 0x3e, 0x3e, 0x20, 0x31, 0x36, 0x29, 0x20, 0x2f, 0x20, 0x33, 0x32, 0x29, 0x20
        /*007f*/ 	.byte	0x25, 0x20, 0x34, 0x29, 0x00
	.type		__unnamed_1,@object
	.size		__unnamed_1,(.L_1 - __unnamed_1)
__unnamed_1:
        /*0084*/ 	.byte	0x63, 0x6f, 0x6e, 0x73, 0x74, 0x65, 0x78, 0x70, 0x72, 0x20, 0x76, 0x6f, 0x69, 0x64, 0x20, 0x63
        /* <DEDUP_REMOVED lines=36> */
        /*02d4*/ 	.byte	0x3a, 0x43, 0x3c, 0x30, 0x3e, 0x3e, 0x3e, 0x3e, 0x5d, 0x00
.L_1:


//--------------------- .nv.shared._ZN7cutlass13device_kernelINS_4gemm6kernel13GemmUniversalIN4cute5tupleIJiiiiEEENS1_10collective13CollectiveMmaINS1_35MainloopSm100TmaUmmaWarpSpecializedILi38ELi2ELi4ENS5_IJNS4_1CILi1EEESB_SB_EEEEENS5_IJNSA_ILi128EEENSA_ILi48EEENSA_ILi32EEEEEENS_12float_e4m3_tENS5_IJlSB_lEEESI_SJ_NS4_8TiledMMAINS4_8MMA_AtomIJNS4_10MMA_TraitsINS4_19SM100_MMA_F8F6F4_SSEJSI_SI_fSE_SF_NS4_17integral_constantINS4_4UMMA5MajorELSQ_0EEESR_NSO_INSP_7ScaleInELSS_0EEEST_EEEEEENS4_6LayoutISC_NS5_IJNSA_ILi0EEESX_SX_EEEEENS5_IJNS4_10UnderscoreES10_S10_EEEEENS4_13SM90_TMA_LOADENS4_14ComposedLayoutINS4_7SwizzleILi1ELi4ELi3EEENS4_18smem_ptr_flag_bitsILi8EEENSW_INS5_IJNSA_ILi8EEESG_EEENS5_IJSG_SB_EEEEEEEvNS4_8identityES13_S1D_vS1E_EENS_8epilogue10collective18CollectiveEpilogueINS1G_23Sm100TmaWarpSpecializedILi1ELi1ELi48ELb0ELb0EEEJSH_NS5_IJNSW_ISE_SB_EENSW_ISF_SB_EEEEESI_SJ_SI_SJ_NS1G_6fusion15FusionCallbacksIS1K_NS1O_17LinearCombinationISI_fSI_fLNS_15FloatRoundStyleE2EEESH_S1N_JEEENS4_5SM1004TMEM4LOAD26SM100_TMEM_LOAD_32dp32b16xES13_NS14_INS15_ILi0ELi4ELi3EEES18_NSW_INS5_IJS19_NSA_ILi16EEEEEENS5_IJS1Z_SB_EEEEEEENS4_39AutoVectorizingCopyWithAssumedAlignmentILi128EEENS4_14SM90_TMA_STOREES23_S25_S25_EEEvvEEEEvNT_6ParamsE --------------------------
	.section	.nv.shared._ZN7cutlass13device_kernelINS_4gemm6kernel13GemmUniversalIN4cute5tupleIJiiiiEEENS1_10collective13CollectiveMmaINS1_35MainloopSm100TmaUmmaWarpSpecializedILi38ELi2ELi4ENS5_IJNS4_1CILi1EEESB_SB_EEEEENS5_IJNSA_ILi128EEENSA_ILi48EEENSA_ILi32EEEEEENS_12float_e4m3_tENS5_IJlSB_lEEESI_SJ_NS4_8TiledMMAINS4_8MMA_AtomIJNS4_10MMA_TraitsINS4_19SM100_MMA_F8F6F4_SSEJSI_SI_fSE_SF_NS4_17integral_constantINS4_4UMMA5MajorELSQ_0EEESR_NSO_INSP_7ScaleInELSS_0EEEST_EEEEEENS4_6LayoutISC_NS5_IJNSA_ILi0EEESX_SX_EEEEENS5_IJNS4_10UnderscoreES10_S10_EEEEENS4_13SM90_TMA_LOADENS4_14ComposedLayoutINS4_7SwizzleILi1ELi4ELi3EEENS4_18smem_ptr_flag_bitsILi8EEENSW_INS5_IJNSA_ILi8EEESG_EEENS5_IJSG_SB_EEEEEEEvNS4_8identityES13_S1D_vS1E_EENS_8epilogue10collective18CollectiveEpilogueINS1G_23Sm100TmaWarpSpecializedILi1ELi1ELi48ELb0ELb0EEEJSH_NS5_IJNSW_ISE_SB_EENSW_ISF_SB_EEEEESI_SJ_SI_SJ_NS1G_6fusion15FusionCallbacksIS1K_NS1O_17LinearCombinationISI_fSI_fLNS_15FloatRoundStyleE2EEESH_S1N_JEEENS4_5SM1004TMEM4LOAD26SM100_TMEM_LOAD_32dp32b16xES13_NS14_INS15_ILi0ELi4ELi3EEES18_NSW_INS5_IJS19_NSA_ILi16EEEEEENS5_IJS1Z_SB_EEEEEEENS4_39AutoVectorizingCopyWithAssumedAlignmentILi128EEENS4_14SM90_TMA_STOREES23_S25_S25_EEEvvEEEEvNT_6ParamsE,"aw",@nobits
	.sectionflags	@""
	.align	16
	.zero		1024


//--------------------- .nv.shared.reserved.0     --------------------------
	.section	.nv.shared.reserved.0,"aw",@nobits
	.weak		__nv_reservedSMEM_offset_0_alias
	.size		__nv_reservedSMEM_offset_0_alias, 0, 64
	.other		__nv_reservedSMEM_offset_0_alias,@"STO_CUDA_RESERVED_SHARED STV_DEFAULT"
__nv_reservedSMEM_offset_0_alias:
	.zero		0
.nv.shared.reserved.0:
	.zero		64
	.weak		__nv_reservedSMEM_tcgen05_partition
	.type		__nv_reservedSMEM_tcgen05_partition,@object
	.size		__nv_reservedSMEM_tcgen05_partition,(.L_0 - __nv_reservedSMEM_tcgen05_partition)
__nv_reservedSMEM_tcgen05_partition:
	.zero		32
.L_0:


//--------------------- .nv.global                --------------------------
	.section	.nv.global,"aw",@nobits
.nv.global:
	.type		_ZN40_INTERNAL_8d0e98c5_4_k_cu_37dccf95_186904cute1_E,@object
	.size		_ZN40_INTERNAL_8d0e98c5_4_k_cu_37dccf95_186904cute1_E,(_ZN40_INTERNAL_8d0e98c5_4_k_cu_37dccf95_186904cuda3std3__45__cpo6cbeginE - _ZN40_INTERNAL_8d0e98c5_4_k_cu_37dccf95_186904cute1_E)
_ZN40_INTERNAL_8d0e98c5_4_k_cu_37dccf95_186904cute1_E:
	.zero		1
	.type		_ZN40_INTERNAL_8d0e98c5_4_k_cu_37dccf95_186904cuda3std3__45__cpo6cbeginE,@object
	.size		_ZN40_INTERNAL_8d0e98c5_4_k_cu_37dccf95_186904cuda3std3__45__cpo6cbeginE,(_ZN40_INTERNAL_8d0e98c5_4_k_cu_37dccf95_186904cuda3std3__48in_placeE - _ZN40_INTERNAL_8d0e98c5_4_k_cu_37dccf95_186904cuda3std3__45__cpo6cbeginE)
_ZN40_INTERNAL_8d0e98c5_4_k_cu_37dccf95_186904cuda3std3__45__cpo6cbeginE:
	.zero		1
	.type		_ZN40_INTERNAL_8d0e98c5_4_k_cu_37dccf95_186904cuda3std3__48in_placeE,@object
	.size		_ZN40_INTERNAL_8d0e98c5_4_k_cu_37dccf95_186904cuda3std3__48in_placeE,(_ZN40_INTERNAL_8d0e98c5_4_k_cu_37dccf95_186904cuda3std6ranges3__45__cpo9iter_moveE - _ZN40_INTERNAL_8d0e98c5_4_k_cu_37dccf95_186904cuda3std3__48in_placeE)
_ZN40_INTERNAL_8d0e98c5_4_k_cu_37dccf95_186904cuda3std3__48in_placeE:
	.zero		1
	.type		_ZN40_INTERNAL_8d0e98c5_4_k_cu_37dccf95_186904cuda3std6ranges3__45__cpo9iter_moveE,@object
	.size		_ZN40_INTERNAL_8d0e98c5_4_k_cu_37dccf95_186904cuda3std6ranges3__45__cpo9iter_moveE,(_ZN40_INTERNAL_8d0e98c5_4_k_cu_37dccf95_186904cuda3std3__45__cpo5beginE - _ZN40_INTERNAL_8d0e98c5_4_k_cu_37dccf95_186904cuda3std6ranges3__45__cpo9iter_moveE)
_ZN40_INTERNAL_8d0e98c5_4_k_cu_37dccf95_186904cuda3std6ranges3__45__cpo9iter_moveE:
	.zero		1
	.type		_ZN40_INTERNAL_8d0e98c5_4_k_cu_37dccf95_186904cuda3std3__45__cpo5beginE,@object
	.size		_ZN40_INTERNAL_8d0e98c5_4_k_cu_37dccf95_186904cuda3std3__45__cpo5beginE,(_ZN40_INTERNAL_8d0e98c5_4_k_cu_37dccf95_186904cuda3std3__442_GLOBAL__N__8d0e98c5_4_k_cu_37dccf95_186906ignoreE - _ZN40_INTERNAL_8d0e98c5_4_k_cu_37dccf95_186904cuda3std3__45__cpo5beginE)
_ZN40_INTERNAL_8d0e98c5_4_k_cu_37dccf95_186904cuda3std3__45__cpo5beginE:
	.zero		1
	.type		_ZN40_INTERNAL_8d0e98c5_4_k_cu_37dccf95_186904cuda3std3__442_GLOBAL__N__8d0e98c5_4_k_cu_37dccf95_186906ignoreE,@object
	.size		_ZN40_INTERNAL_8d0e98c5_4_k_cu_37dccf95_186904cuda3std3__442_GLOBAL__N__8d0e98c5_4_k_cu_37dccf95_186906ignoreE,(_ZN40_INTERNAL_8d0e98c5_4_k_cu_37dccf95_186904cute7productE - _ZN40_INTERNAL_8d0e98c5_4_k_cu_37dccf95_186904cuda3std3__442_GLOBAL__N__8d0e98c5_4_k_cu_37dccf95_186906ignoreE)
_ZN40_INTERNAL_8d0e98c5_4_k_cu_37dccf95_186904cuda3std3__442_GLOBAL__N__8d0e98c5_4_k_cu_37dccf95_186906ignoreE:
	.zero		1
	.type		_ZN40_INTERNAL_8d0e98c5_4_k_cu_37dccf95_186904cute7productE,@object
	.size		_ZN40_INTERNAL_8d0e98c5_4_k_cu_37dccf95_186904cute7productE,(_ZN40_INTERNAL_8d0e98c5_4_k_cu_37dccf95_186904cuda3std3__45__cpo3endE - _ZN40_INTERNAL_8d0e98c5_4_k_cu_37dccf95_186904cute7productE)
_ZN40_INTERNAL_8d0e98c5_4_k_cu_37dccf95_186904cute7productE:
	.zero		1
	.type		_ZN40_INTERNAL_8d0e98c5_4_k_cu_37dccf95_186904cuda3std3__45__cpo3endE,@object
	.size		_ZN40_INTERNAL_8d0e98c5_4_k_cu_37dccf95_186904cuda3std3__45__cpo3endE,(_ZN40_INTERNAL_8d0e98c5_4_k_cu_37dccf95_186904cuda3std3__419piecewise_constructE - _ZN40_INTERNAL_8d0e98c5_4_k_cu_37dccf95_186904cuda3std3__45__cpo3endE)
_ZN40_INTERNAL_8d0e98c5_4_k_cu_37dccf95_186904cuda3std3__45__cpo3endE:
	.zero		1
	.type		_ZN40_INTERNAL_8d0e98c5_4_k_cu_37dccf95_186904cuda3std3__419piecewise_constructE,@object
	.size		_ZN40_INTERNAL_8d0e98c5_4_k_cu_37dccf95_186904cuda3std3__419piecewise_constructE,(_ZN40_INTERNAL_8d0e98c5_4_k_cu_37dccf95_186904cuda3std3__45__cpo4cendE - _ZN40_INTERNAL_8d0e98c5_4_k_cu_37dccf95_186904cuda3std3__419piecewise_constructE)
_ZN40_INTERNAL_8d0e98c5_4_k_cu_37dccf95_186904cuda3std3__419piecewise_constructE:
	.zero		1
	.type		_ZN40_INTERNAL_8d0e98c5_4_k_cu_37dccf95_186904cuda3std3__45__cpo4cendE,@object
	.size		_ZN40_INTERNAL_8d0e98c5_4_k_cu_37dccf95_186904cuda3std3__45__cpo4cendE,(_ZN40_INTERNAL_8d0e98c5_4_k_cu_37dccf95_186904cuda3std6ranges3__45__cpo4swapE - _ZN40_INTERNAL_8d0e98c5_4_k_cu_37dccf95_186904cuda3std3__45__cpo4cendE)
_ZN40_INTERNAL_8d0e98c5_4_k_cu_37dccf95_186904cuda3std3__45__cpo4cendE:
	.zero		1
	.type		_ZN40_INTERNAL_8d0e98c5_4_k_cu_37dccf95_186904cuda3std6ranges3__45__cpo4swapE,@object
	.size		_ZN40_INTERNAL_8d0e98c5_4_k_cu_37dccf95_186904cuda3std6ranges3__45__cpo4swapE,(.L_9 - _ZN40_INTERNAL_8d0e98c5_4_k_cu_37dccf95_186904cuda3std6ranges3__45__cpo4swapE)
_ZN40_INTERNAL_8d0e98c5_4_k_cu_37dccf95_186904cuda3std6ranges3__45__cpo4swapE:
	.zero		1
.L_9:


//--------------------- .nv.constant0._ZN7cutlass13device_kernelINS_4gemm6kernel13GemmUniversalIN4cute5tupleIJiiiiEEENS1_10collective13CollectiveMmaINS1_35MainloopSm100TmaUmmaWarpSpecializedILi38ELi2ELi4ENS5_IJNS4_1CILi1EEESB_SB_EEEEENS5_IJNSA_ILi128EEENSA_ILi48EEENSA_ILi32EEEEEENS_12float_e4m3_tENS5_IJlSB_lEEESI_SJ_NS4_8TiledMMAINS4_8MMA_AtomIJNS4_10MMA_TraitsINS4_19SM100_MMA_F8F6F4_SSEJSI_SI_fSE_SF_NS4_17integral_constantINS4_4UMMA5MajorELSQ_0EEESR_NSO_INSP_7ScaleInELSS_0EEEST_EEEEEENS4_6LayoutISC_NS5_IJNSA_ILi0EEESX_SX_EEEEENS5_IJNS4_10UnderscoreES10_S10_EEEEENS4_13SM90_TMA_LOADENS4_14ComposedLayoutINS4_7SwizzleILi1ELi4ELi3EEENS4_18smem_ptr_flag_bitsILi8EEENSW_INS5_IJNSA_ILi8EEESG_EEENS5_IJSG_SB_EEEEEEEvNS4_8identityES13_S1D_vS1E_EENS_8epilogue10collective18CollectiveEpilogueINS1G_23Sm100TmaWarpSpecializedILi1ELi1ELi48ELb0ELb0EEEJSH_NS5_IJNSW_ISE_SB_EENSW_ISF_SB_EEEEESI_SJ_SI_SJ_NS1G_6fusion15FusionCallbacksIS1K_NS1O_17LinearCombinationISI_fSI_fLNS_15FloatRoundStyleE2EEESH_S1N_JEEENS4_5SM1004TMEM4LOAD26SM100_TMEM_LOAD_32dp32b16xES13_NS14_INS15_ILi0ELi4ELi3EEES18_NSW_INS5_IJS19_NSA_ILi16EEEEEENS5_IJS1Z_SB_EEEEEEENS4_39AutoVectorizingCopyWithAssumedAlignmentILi128EEENS4_14SM90_TMA_STOREES23_S25_S25_EEEvvEEEEvNT_6ParamsE --------------------------
	.section	.nv.constant0._ZN7cutlass13device_kernelINS_4gemm6kernel13GemmUniversalIN4cute5tupleIJiiiiEEENS1_10collective13CollectiveMmaINS1_35MainloopSm100TmaUmmaWarpSpecializedILi38ELi2ELi4ENS5_IJNS4_1CILi1EEESB_SB_EEEEENS5_IJNSA_ILi128EEENSA_ILi48EEENSA_ILi32EEEEEENS_12float_e4m3_tENS5_IJlSB_lEEESI_SJ_NS4_8TiledMMAINS4_8MMA_AtomIJNS4_10MMA_TraitsINS4_19SM100_MMA_F8F6F4_SSEJSI_SI_fSE_SF_NS4_17integral_constantINS4_4UMMA5MajorELSQ_0EEESR_NSO_INSP_7ScaleInELSS_0EEEST_EEEEEENS4_6LayoutISC_NS5_IJNSA_ILi0EEESX_SX_EEEEENS5_IJNS4_10UnderscoreES10_S10_EEEEENS4_13SM90_TMA_LOADENS4_14ComposedLayoutINS4_7SwizzleILi1ELi4ELi3EEENS4_18smem_ptr_flag_bitsILi8EEENSW_INS5_IJNSA_ILi8EEESG_EEENS5_IJSG_SB_EEEEEEEvNS4_8identityES13_S1D_vS1E_EENS_8epilogue10collective18CollectiveEpilogueINS1G_23Sm100TmaWarpSpecializedILi1ELi1ELi48ELb0ELb0EEEJSH_NS5_IJNSW_ISE_SB_EENSW_ISF_SB_EEEEESI_SJ_SI_SJ_NS1G_6fusion15FusionCallbacksIS1K_NS1O_17LinearCombinationISI_fSI_fLNS_15FloatRoundStyleE2EEESH_S1N_JEEENS4_5SM1004TMEM4LOAD26SM100_TMEM_LOAD_32dp32b16xES13_NS14_INS15_ILi0ELi4ELi3EEES18_NSW_INS5_IJS19_NSA_ILi16EEEEEENS5_IJS1Z_SB_EEEEEEENS4_39AutoVectorizingCopyWithAssumedAlignmentILi128EEENS4_14SM90_TMA_STOREES23_S25_S25_EEEvvEEEEvNT_6ParamsE,"a",@progbits
	.sectionflags	@""
	.align	4
.nv.constant0._ZN7cutlass13device_kernelINS_4gemm6kernel13GemmUniversalIN4cute5tupleIJiiiiEEENS1_10collective13CollectiveMmaINS1_35MainloopSm100TmaUmmaWarpSpecializedILi38ELi2ELi4ENS5_IJNS4_1CILi1EEESB_SB_EEEEENS5_IJNSA_ILi128EEENSA_ILi48EEENSA_ILi32EEEEEENS_12float_e4m3_tENS5_IJlSB_lEEESI_SJ_NS4_8TiledMMAINS4_8MMA_AtomIJNS4_10MMA_TraitsINS4_19SM100_MMA_F8F6F4_SSEJSI_SI_fSE_SF_NS4_17integral_constantINS4_4UMMA5MajorELSQ_0EEESR_NSO_INSP_7ScaleInELSS_0EEEST_EEEEEENS4_6LayoutISC_NS5_IJNSA_ILi0EEESX_SX_EEEEENS5_IJNS4_10UnderscoreES10_S10_EEEEENS4_13SM90_TMA_LOADENS4_14ComposedLayoutINS4_7SwizzleILi1ELi4ELi3EEENS4_18smem_ptr_flag_bitsILi8EEENSW_INS5_IJNSA_ILi8EEESG_EEENS5_IJSG_SB_EEEEEEEvNS4_8identityES13_S1D_vS1E_EENS_8epilogue10collective18CollectiveEpilogueINS1G_23Sm100TmaWarpSpecializedILi1ELi1ELi48ELb0ELb0EEEJSH_NS5_IJNSW_ISE_SB_EENSW_ISF_SB_EEEEESI_SJ_SI_SJ_NS1G_6fusion15FusionCallbacksIS1K_NS1O_17LinearCombinationISI_fSI_fLNS_15FloatRoundStyleE2EEESH_S1N_JEEENS4_5SM1004TMEM4LOAD26SM100_TMEM_LOAD_32dp32b16xES13_NS14_INS15_ILi0ELi4ELi3EEES18_NSW_INS5_IJS19_NSA_ILi16EEEEEENS5_IJS1Z_SB_EEEEEEENS4_39AutoVectorizingCopyWithAssumedAlignmentILi128EEENS4_14SM90_TMA_STOREES23_S25_S25_EEEvvEEEEvNT_6ParamsE:
	.zero		2944


//--------------------- SYMBOLS --------------------------

	.type		.nv.reservedSmem.offset0,@object
	.size		.nv.reservedSmem.offset0,0x4
	.type		.nv.reservedSmem.cap,@object
	.size		.nv.reservedSmem.cap,0x4
	.type		__assertfail,@function
